// auto-generated by cutlass_sweep.gemm — config: {"arch": "sm_90", "cluster_m": 2, "cluster_n": 1, "dtype": "fp16", "dtype_b": "fp16", "layout": "nt", "stages": 0, "tile_k": 128, "tile_m": 64, "tile_n": 192}
#include "cutlass/cutlass.h"
#include "cutlass/gemm/collective/collective_builder.hpp"
#include "cutlass/gemm/device/gemm_universal_adapter.h"
#include "cutlass/gemm/kernel/gemm_universal.hpp"
#include "cutlass/epilogue/collective/collective_builder.hpp"

using ElemA = cutlass::half_t;
using ElemB = cutlass::half_t;
using ElemCD = cutlass::half_t;
using Acc  = float;
using TileShape    = cute::Shape<cute::_64, cute::_192, cute::_128>;
using ClusterShape = cute::Shape<cute::_2, cute::_1, cute::_1>;

using CollectiveEpilogue = typename cutlass::epilogue::collective::CollectiveBuilder<
    cutlass::arch::Sm90, cutlass::arch::OpClassTensorOp,
    TileShape, ClusterShape,
    cutlass::epilogue::collective::EpilogueTileAuto,
    Acc, Acc,
    ElemCD, cutlass::layout::RowMajor, 128 / cutlass::sizeof_bits<ElemCD>::value,
    ElemCD, cutlass::layout::RowMajor, 128 / cutlass::sizeof_bits<ElemCD>::value,
    cutlass::epilogue::collective::EpilogueScheduleAuto
  >::CollectiveOp;

using CollectiveMainloop = typename cutlass::gemm::collective::CollectiveBuilder<
    cutlass::arch::Sm90, cutlass::arch::OpClassTensorOp,
    ElemA, cutlass::layout::RowMajor, 128 / cutlass::sizeof_bits<ElemA>::value,
    ElemB, cutlass::layout::ColumnMajor, 128 / cutlass::sizeof_bits<ElemB>::value,
    Acc,
    TileShape, ClusterShape,
    cutlass::gemm::collective::StageCountAutoCarveout<static_cast<int>(sizeof(typename CollectiveEpilogue::SharedStorage))>,
    cutlass::gemm::collective::KernelScheduleAuto
  >::CollectiveOp;

using GemmKernel = cutlass::gemm::kernel::GemmUniversal<
    cute::Shape<int,int,int,int>,
    CollectiveMainloop,
    CollectiveEpilogue
>;
using Gemm = cutlass::gemm::device::GemmUniversalAdapter<GemmKernel>;

// Force the device kernel symbol into the cubin without needing a host main.
auto* _anchor = &cutlass::device_kernel<GemmKernel>;


// ===== COMPILED SASS (sm_90a) =====

	.target	sm_90a

	.elftype	@"ET_EXEC"


//--------------------- .note.nv.tkinfo           --------------------------
	.section	.note.nv.tkinfo,"",@"SHT_NOTE"
	.sectionflags	@"SHF_NOTE_NV_TKINFO"
	.tkinfo
        /*0018*/ 	.word	0x00000002
        /*0030*/ 	.string	""
        /*0030*/ 	.string	"ptxas"
        /*0030*/ 	.string	"Cuda compilation tools, release 13.0, V13.0.88"
        /*0030*/ 	.string	"Build cuda_13.0.r13.0/compiler.36424714_0"
        /*0030*/ 	.string	"-arch sm_90a -m 64 "



//--------------------- .note.nv.cuinfo           --------------------------
	.section	.note.nv.cuinfo,"",@"SHT_NOTE"
	.sectionflags	@"SHF_NOTE_NV_CUINFO"
        /*0018*/ 	.short	0x0002
        /*001a*/ 	.short	0x005a
        /*001c*/ 	.short	0x0082
	.zero		2


//--------------------- .nv.info                  --------------------------
	.section	.nv.info,"",@"SHT_CUDA_INFO"
	.align	4


	//----- nvinfo : EIATTR_REGCOUNT
	.align		4
        /*0000*/ 	.byte	0x04, 0x2f
        /*0002*/ 	.short	(.L_15 - .L_14)
	.align		4
.L_14:
        /*0004*/ 	.word	index@(_ZN7cutlass13device_kernelINS_4gemm6kernel13GemmUniversalIN4cute5tupleIJiiiiEEENS1_10collective13CollectiveMmaINS1_34MainloopSm90TmaGmmaWarpSpecializedILi3ENS5_IJNS4_1CILi2EEENSA_ILi1EEESC_EEENS1_32KernelTmaWarpSpecializedPingpongEEENS5_IJNSA_ILi64EEENSA_ILi192EEENSA_ILi128EEEEEENS_6half_tENS5_IJlSC_lEEESK_SL_NS4_8TiledMMAINS4_8MMA_AtomIJNS4_4SM904GMMA26MMA_64x192x16_F32F16F16_SSILNSP_5MajorE0ELSR_0ELNSP_7ScaleInE1ELSS_1EEEEEENS4_6LayoutINS5_IJSC_SC_SC_EEENS5_IJNSA_ILi0EEESX_SX_EEEEENS5_IJNS4_10UnderscoreES10_S10_EEEEENS4_13SM90_TMA_LOADENS4_14ComposedLayoutINS4_7SwizzleILi3ELi4ELi3EEENS4_18smem_ptr_flag_bitsILi16EEENSV_INS5_IJNSA_ILi8EEESG_EEENS5_IJSG_SC_EEEEEEEvNS4_8identityENS4_23SM90_TMA_LOAD_MULTICASTES1D_vS1E_EENS_8epilogue10collective6detail29Sm90TmaWarpSpecializedAdapterINS1I_15DefaultEpilogueISK_SL_SL_NS1H_6thread17LinearCombinationISK_Li1EffLNS1M_9ScaleType4KindE0ELNS_15FloatRoundStyleE2ESK_EENS1_15EpilogueDefaultEEEEEvvEEEEvNT_6ParamsE)
        /*0008*/ 	.word	0x000000a8


	//----- nvinfo : EIATTR_FRAME_SIZE
	.align		4
.L_15:
        /*000c*/ 	.byte	0x04, 0x11
        /*000e*/ 	.short	(.L_17 - .L_16)
	.align		4
.L_16:
        /*0010*/ 	.word	index@(_ZN7cutlass13device_kernelINS_4gemm6kernel13GemmUniversalIN4cute5tupleIJiiiiEEENS1_10collective13CollectiveMmaINS1_34MainloopSm90TmaGmmaWarpSpecializedILi3ENS5_IJNS4_1CILi2EEENSA_ILi1EEESC_EEENS1_32KernelTmaWarpSpecializedPingpongEEENS5_IJNSA_ILi64EEENSA_ILi192EEENSA_ILi128EEEEEENS_6half_tENS5_IJlSC_lEEESK_SL_NS4_8TiledMMAINS4_8MMA_AtomIJNS4_4SM904GMMA26MMA_64x192x16_F32F16F16_SSILNSP_5MajorE0ELSR_0ELNSP_7ScaleInE1ELSS_1EEEEEENS4_6LayoutINS5_IJSC_SC_SC_EEENS5_IJNSA_ILi0EEESX_SX_EEEEENS5_IJNS4_10UnderscoreES10_S10_EEEEENS4_13SM90_TMA_LOADENS4_14ComposedLayoutINS4_7SwizzleILi3ELi4ELi3EEENS4_18smem_ptr_flag_bitsILi16EEENSV_INS5_IJNSA_ILi8EEESG_EEENS5_IJSG_SC_EEEEEEEvNS4_8identityENS4_23SM90_TMA_LOAD_MULTICASTES1D_vS1E_EENS_8epilogue10collective6detail29Sm90TmaWarpSpecializedAdapterINS1I_15DefaultEpilogueISK_SL_SL_NS1H_6thread17LinearCombinationISK_Li1EffLNS1M_9ScaleType4KindE0ELNS_15FloatRoundStyleE2ESK_EENS1_15EpilogueDefaultEEEEEvvEEEEvNT_6ParamsE)
        /*0014*/ 	.word	0x00000008


	//----- nvinfo : EIATTR_MIN_STACK_SIZE
	.align		4
.L_17:
        /*0018*/ 	.byte	0x04, 0x12
        /*001a*/ 	.short	(.L_19 - .L_18)
	.align		4
.L_18:
        /*001c*/ 	.word	index@(_ZN7cutlass13device_kernelINS_4gemm6kernel13GemmUniversalIN4cute5tupleIJiiiiEEENS1_10collective13CollectiveMmaINS1_34MainloopSm90TmaGmmaWarpSpecializedILi3ENS5_IJNS4_1CILi2EEENSA_ILi1EEESC_EEENS1_32KernelTmaWarpSpecializedPingpongEEENS5_IJNSA_ILi64EEENSA_ILi192EEENSA_ILi128EEEEEENS_6half_tENS5_IJlSC_lEEESK_SL_NS4_8TiledMMAINS4_8MMA_AtomIJNS4_4SM904GMMA26MMA_64x192x16_F32F16F16_SSILNSP_5MajorE0ELSR_0ELNSP_7ScaleInE1ELSS_1EEEEEENS4_6LayoutINS5_IJSC_SC_SC_EEENS5_IJNSA_ILi0EEESX_SX_EEEEENS5_IJNS4_10UnderscoreES10_S10_EEEEENS4_13SM90_TMA_LOADENS4_14ComposedLayoutINS4_7SwizzleILi3ELi4ELi3EEENS4_18smem_ptr_flag_bitsILi16EEENSV_INS5_IJNSA_ILi8EEESG_EEENS5_IJSG_SC_EEEEEEEvNS4_8identityENS4_23SM90_TMA_LOAD_MULTICASTES1D_vS1E_EENS_8epilogue10collective6detail29Sm90TmaWarpSpecializedAdapterINS1I_15DefaultEpilogueISK_SL_SL_NS1H_6thread17LinearCombinationISK_Li1EffLNS1M_9ScaleType4KindE0ELNS_15FloatRoundStyleE2ESK_EENS1_15EpilogueDefaultEEEEEvvEEEEvNT_6ParamsE)
        /*0020*/ 	.word	0x00000008
.L_19:


//--------------------- .nv.compat                --------------------------
	.section	.nv.compat,"",@"SHT_CUDA_COMPAT_INFO"
	.align	4
        /*0000*/ 	.byte	0x02, 0x09, 0x01, 0x00, 0x02, 0x02, 0x04, 0x00, 0x02, 0x05, 0x05, 0x00, 0x03, 0x07, 0x01, 0x01
        /*0010*/ 	.byte	0x02, 0x03, 0x01, 0x00, 0x02, 0x06, 0x01, 0x00, 0x04, 0x0b, 0x08, 0x00, 0x00, 0x00, 0x00, 0x00
        /*0020*/ 	.byte	0x00, 0x00, 0x00, 0x00


//--------------------- .nv.info._ZN7cutlass13device_kernelINS_4gemm6kernel13GemmUniversalIN4cute5tupleIJiiiiEEENS1_10collective13CollectiveMmaINS1_34MainloopSm90TmaGmmaWarpSpecializedILi3ENS5_IJNS4_1CILi2EEENSA_ILi1EEESC_EEENS1_32KernelTmaWarpSpecializedPingpongEEENS5_IJNSA_ILi64EEENSA_ILi192EEENSA_ILi128EEEEEENS_6half_tENS5_IJlSC_lEEESK_SL_NS4_8TiledMMAINS4_8MMA_AtomIJNS4_4SM904GMMA26MMA_64x192x16_F32F16F16_SSILNSP_5MajorE0ELSR_0ELNSP_7ScaleInE1ELSS_1EEEEEENS4_6LayoutINS5_IJSC_SC_SC_EEENS5_IJNSA_ILi0EEESX_SX_EEEEENS5_IJNS4_10UnderscoreES10_S10_EEEEENS4_13SM90_TMA_LOADENS4_14ComposedLayoutINS4_7SwizzleILi3ELi4ELi3EEENS4_18smem_ptr_flag_bitsILi16EEENSV_INS5_IJNSA_ILi8EEESG_EEENS5_IJSG_SC_EEEEEEEvNS4_8identityENS4_23SM90_TMA_LOAD_MULTICASTES1D_vS1E_EENS_8epilogue10collective6detail29Sm90TmaWarpSpecializedAdapterINS1I_15DefaultEpilogueISK_SL_SL_NS1H_6thread17LinearCombinationISK_Li1EffLNS1M_9ScaleType4KindE0ELNS_15FloatRoundStyleE2ESK_EENS1_15EpilogueDefaultEEEEEvvEEEEvNT_6ParamsE --------------------------
	.section	.nv.info._ZN7cutlass13device_kernelINS_4gemm6kernel13GemmUniversalIN4cute5tupleIJiiiiEEENS1_10collective13CollectiveMmaINS1_34MainloopSm90TmaGmmaWarpSpecializedILi3ENS5_IJNS4_1CILi2EEENSA_ILi1EEESC_EEENS1_32KernelTmaWarpSpecializedPingpongEEENS5_IJNSA_ILi64EEENSA_ILi192EEENSA_ILi128EEEEEENS_6half_tENS5_IJlSC_lEEESK_SL_NS4_8TiledMMAINS4_8MMA_AtomIJNS4_4SM904GMMA26MMA_64x192x16_F32F16F16_SSILNSP_5MajorE0ELSR_0ELNSP_7ScaleInE1ELSS_1EEEEEENS4_6LayoutINS5_IJSC_SC_SC_EEENS5_IJNSA_ILi0EEESX_SX_EEEEENS5_IJNS4_10UnderscoreES10_S10_EEEEENS4_13SM90_TMA_LOADENS4_14ComposedLayoutINS4_7SwizzleILi3ELi4ELi3EEENS4_18smem_ptr_flag_bitsILi16EEENSV_INS5_IJNSA_ILi8EEESG_EEENS5_IJSG_SC_EEEEEEEvNS4_8identityENS4_23SM90_TMA_LOAD_MULTICASTES1D_vS1E_EENS_8epilogue10collective6detail29Sm90TmaWarpSpecializedAdapterINS1I_15DefaultEpilogueISK_SL_SL_NS1H_6thread17LinearCombinationISK_Li1EffLNS1M_9ScaleType4KindE0ELNS_15FloatRoundStyleE2ESK_EENS1_15EpilogueDefaultEEEEEvvEEEEvNT_6ParamsE,"",@"SHT_CUDA_INFO"
	.sectionflags	@""
	.align	4


	//----- nvinfo : EIATTR_CUDA_API_VERSION
	.align		4
        /*0000*/ 	.byte	0x04, 0x37
        /*0002*/ 	.short	(.L_21 - .L_20)
.L_20:
        /*0004*/ 	.word	0x00000082


	//----- nvinfo : EIATTR_KPARAM_INFO
	.align		4
.L_21:
        /*0008*/ 	.byte	0x04, 0x17
        /*000a*/ 	.short	(.L_23 - .L_22)
.L_22:
        /*000c*/ 	.word	0x00000000
        /*0010*/ 	.short	0x0000
        /*0012*/ 	.short	0x0070
        /*0014*/ 	.byte	0x00, 0xf0, 0x01, 0x10


	//----- nvinfo : EIATTR_SPARSE_MMA_MASK
	.align		4
.L_23:
        /*0018*/ 	.byte	0x03, 0x50
        /*001a*/ 	.short	0x0000


	//----- nvinfo : EIATTR_MAXREG_COUNT
	.align		4
        /*001c*/ 	.byte	0x03, 0x1b
        /*001e*/ 	.short	0x00a8


	//----- nvinfo : EIATTR_NUM_BARRIERS
	.align		4
        /*0020*/ 	.byte	0x02, 0x4c
        /*0022*/ 	.byte	0x01
	.zero		1


	//----- nvinfo : EIATTR_EXTERNS
	.align		4
        /*0024*/ 	.byte	0x04, 0x0f
        /*0026*/ 	.short	(.L_25 - .L_24)


	//   ....[0]....
	.align		4
.L_24:
        /*0028*/ 	.word	index@(__assertfail)


	//----- nvinfo : EIATTR_ANNOTATIONS
	.align		4
.L_25:
        /*002c*/ 	.byte	0x04, 0x55
        /*002e*/ 	.short	(.L_27 - .L_26)


	//   ....[0]....
.L_26:
        /*0030*/ 	.word	0x00000001
        /*0034*/ 	.byte	0x90, 0x0d, 0x00, 0x00, 0x01, 0x00, 0x00, 0x00, 0x30, 0x14, 0x00, 0x00, 0x01, 0x00, 0x00, 0x00
        /*0044*/ 	.byte	0xa0, 0x84, 0x00, 0x00, 0x01, 0x00, 0x00, 0x00, 0x60, 0x91, 0x00, 0x00


	//----- nvinfo : EIATTR_MERCURY_ISA_VERSION
	.align		4
.L_27:
        /*0050*/ 	.byte	0x03, 0x5f
        /*0052*/ 	.short	0x0101


	//----- nvinfo : EIATTR_INT_WARP_WIDE_INSTR_OFFSETS
	.align		4
        /*0054*/ 	.byte	0x04, 0x31
        /*0056*/ 	.short	(.L_29 - .L_28)


	//   ....[0]....
.L_28:
        /*0058*/ 	.word	0x000004e0


	//   ....[1]....
        /*005c*/ 	.word	0x00000520


	//   ....[2]....
        /*0060*/ 	.word	0x00000580


	//   ....[3]....
        /*0064*/ 	.word	0x000005b0


	//   ....[4]....
        /*0068*/ 	.word	0x000006c0


	//   ....[5]....
        /*006c*/ 	.word	0x00000740


	//   ....[6]....
        /*0070*/ 	.word	0x00000750


	//   ....[7]....
        /*0074*/ 	.word	0x000007b0


	//   ....[8]....
        /*0078*/ 	.word	0x00002450


	//----- nvinfo : EIATTR_COOP_GROUP_MASK_REGIDS
	.align		4
.L_29:
        /*007c*/ 	.byte	0x04, 0x29
        /*007e*/ 	.short	(.L_31 - .L_30)


	//   ....[0]....
.L_30:
        /*0080*/ 	.word	0xffffffff


	//   ....[1]....
        /*0084*/ 	.word	0xffffffff


	//   ....[2]....
        /*0088*/ 	.word	0xffffffff


	//   ....[3]....
        /*008c*/ 	.word	0xffffffff


	//   ....[4]....
        /*0090*/ 	.word	0xffffffff


	//   ....[5]....
        /*0094*/ 	.word	0xffffffff


	//   ....[6]....
        /*0098*/ 	.word	0xffffffff


	//----- nvinfo : EIATTR_COOP_GROUP_INSTR_OFFSETS
	.align		4
.L_31:
        /*009c*/ 	.byte	0x04, 0x28
        /*009e*/ 	.short	(.L_33 - .L_32)


	//   ....[0]....
.L_32:
        /*00a0*/ 	.word	0x00000070


	//   ....[1]....
        /*00a4*/ 	.word	0x00000080


	//   ....[2]....
        /*00a8*/ 	.word	0x00000140


	//   ....[3]....
        /*00ac*/ 	.word	0x000002b0


	//   ....[4]....
        /*00b0*/ 	.word	0x000002f0


	//   ....[5]....
        /*00b4*/ 	.word	0x00000380


	//   ....[6]....
        /*00b8*/ 	.word	0x00000940


	//----- nvinfo : EIATTR_REG_RECONFIG
	.align		4
.L_33:
        /*00bc*/ 	.byte	0x01, 0x54
	.zero		2


	//----- nvinfo : EIATTR_SYSCALL_OFFSETS
	.align		4
        /*00c0*/ 	.byte	0x04, 0x46
        /*00c2*/ 	.short	(.L_35 - .L_34)


	//   ....[0]....
.L_34:
        /*00c4*/ 	.word	0x00001880


	//----- nvinfo : EIATTR_MBARRIER_INSTR_OFFSETS
	.align		4
.L_35:
        /*00c8*/ 	.byte	0x04, 0x39
        /*00ca*/ 	.short	(.L_37 - .L_36)


	//   ....[0]....
.L_36:
        /*00cc*/ 	.word	0x00000240
        /*00d0*/ 	.word	0x000000ff
        /*00d4*/ 	.word	0x00000000
        /*00d8*/ 	.short	0x0100
        /*00da*/ 	.byte	0x08
	.zero		1


	//   ....[1]....
        /*00dc*/ 	.word	0x00000250
        /*00e0*/ 	.word	0x000000ff
        /*00e4*/ 	.word	0x00000018
        /*00e8*/ 	.short	0x0100
        /*00ea*/ 	.byte	0x08
	.zero		1


	//   ....[2]....
        /*00ec*/ 	.word	0x00000260
        /*00f0*/ 	.word	0x000000ff
        /*00f4*/ 	.word	0x00000008
        /*00f8*/ 	.short	0x0100
        /*00fa*/ 	.byte	0x08
	.zero		1


	//   ....[3]....
        /*00fc*/ 	.word	0x00000270
        /*0100*/ 	.word	0x000000ff
        /*0104*/ 	.word	0x00000020
        /*0108*/ 	.short	0x0100
        /*010a*/ 	.byte	0x08
	.zero		1


	//   ....[4]....
        /*010c*/ 	.word	0x00000280
        /*0110*/ 	.word	0x000000ff
        /*0114*/ 	.word	0x00000010
        /*0118*/ 	.short	0x0100
        /*011a*/ 	.byte	0x08
	.zero		1


	//   ....[5]....
        /*011c*/ 	.word	0x00000290
        /*0120*/ 	.word	0x000000ff
        /*0124*/ 	.word	0x00000028
        /*0128*/ 	.short	0x0100
        /*012a*/ 	.byte	0x08
	.zero		1


	//   ....[6]....
        /*012c*/ 	.word	0x000007e0
        /*0130*/ 	.word	0x000000ff
        /*0134*/ 	.word	0x00000060
        /*0138*/ 	.short	0x0100
        /*013a*/ 	.byte	0x08
	.zero		1


	//   ....[7]....
        /*013c*/ 	.word	0x00000880
        /*0140*/ 	.word	0x000000ff
        /*0144*/ 	.word	0x00000068
        /*0148*/ 	.short	0x0100
        /*014a*/ 	.byte	0x08
	.zero		1


	//   ....[8]....
        /*014c*/ 	.word	0x000008c0
        /*0150*/ 	.word	0x000000ff
        /*0154*/ 	.word	0x00000040
        /*0158*/ 	.short	0x0100
        /*015a*/ 	.byte	0x09
	.zero		1


	//   ....[9]....
        /*015c*/ 	.word	0x000008d0
        /*0160*/ 	.word	0x000000ff
        /*0164*/ 	.word	0x00000048
        /*0168*/ 	.short	0x0100
        /*016a*/ 	.byte	0x09
	.zero		1


	//   ....[10]....
        /*016c*/ 	.word	0x000008e0
        /*0170*/ 	.word	0x000000ff
        /*0174*/ 	.word	0x00000050
        /*0178*/ 	.short	0x0100
        /*017a*/ 	.byte	0x09
	.zero		1


	//   ....[11]....
        /*017c*/ 	.word	0x000008f0
        /*0180*/ 	.word	0x000000ff
        /*0184*/ 	.word	0x00000058
        /*0188*/ 	.short	0x0100
        /*018a*/ 	.byte	0x09
	.zero		1


	//   ....[12]....
        /*018c*/ 	.word	0x00001740
        /*0190*/ 	.word	0x000000ff
        /*0194*/ 	.word	0xfffffff8
        /*0198*/ 	.short	0x010a
        /*019a*/ 	.byte	0x2b
	.zero		1


	//   ....[13]....
        /*019c*/ 	.word	0x00001900
        /*01a0*/ 	.word	0x00000003
        /*01a4*/ 	.word	0x00000000
        /*01a8*/ 	.short	0x010a
        /*01aa*/ 	.byte	0x3f
	.zero		1


	//   ....[14]....
        /*01ac*/ 	.word	0x00001960
        /*01b0*/ 	.word	0x00000003
        /*01b4*/ 	.word	0x00000000
        /*01b8*/ 	.short	0x010a
        /*01ba*/ 	.byte	0x3f
	.zero		1


	//   ....[15]....
        /*01bc*/ 	.word	0x00001e80
        /*01c0*/ 	.word	0x000000ff
        /*01c4*/ 	.word	0x00000000
        /*01c8*/ 	.short	0x010a
        /*01ca*/ 	.byte	0x07
	.zero		1


	//   ....[16]....
        /*01cc*/ 	.word	0x00001ec0
        /*01d0*/ 	.word	0x000000ff
        /*01d4*/ 	.word	0x00000000
        /*01d8*/ 	.short	0x010a
        /*01da*/ 	.byte	0x07
	.zero		1


	//   ....[17]....
        /*01dc*/ 	.word	0x000022e0
        /*01e0*/ 	.word	0x00000004
        /*01e4*/ 	.word	0x00000000
        /*01e8*/ 	.short	0x0101
        /*01ea*/ 	.byte	0x3f
	.zero		1


	//   ....[18]....
        /*01ec*/ 	.word	0x000023f0
        /*01f0*/ 	.word	0x00000003
        /*01f4*/ 	.word	0x00000000
        /*01f8*/ 	.short	0x0101
        /*01fa*/ 	.byte	0x2e
	.zero		1


	//   ....[19]....
        /*01fc*/ 	.word	0x000024f0
        /*0200*/ 	.word	0x00000000
        /*0204*/ 	.word	0x00000000
        /*0208*/ 	.short	0x0101
        /*020a*/ 	.byte	0x3f
	.zero		1


	//   ....[20]....
        /*020c*/ 	.word	0x00002570
        /*0210*/ 	.word	0x000000ff
        /*0214*/ 	.word	0x00000008
        /*0218*/ 	.short	0x010a
        /*021a*/ 	.byte	0x2b
	.zero		1


	//   ....[21]....
        /*021c*/ 	.word	0x000084e0
        /*0220*/ 	.word	0x00000000
        /*0224*/ 	.word	0x00000000
        /*0228*/ 	.short	0x0101
        /*022a*/ 	.byte	0x2e
	.zero		1


	//   ....[22]....
        /*022c*/ 	.word	0x00008de0
        /*0230*/ 	.word	0x0000000c
        /*0234*/ 	.word	0x00000018
        /*0238*/ 	.short	0x010a
        /*023a*/ 	.byte	0x3f
	.zero		1


	//   ....[23]....
        /*023c*/ 	.word	0x00009290
        /*0240*/ 	.word	0x00000006
        /*0244*/ 	.word	0x00000068
        /*0248*/ 	.short	0x0101
        /*024a*/ 	.byte	0x3f
	.zero		1


	//   ....[24]....
        /*024c*/ 	.word	0x000099b0
        /*0250*/ 	.word	0x00000007
        /*0254*/ 	.word	0x00000000
        /*0258*/ 	.short	0x010a
        /*025a*/ 	.byte	0x3f
	.zero		1


	//   ....[25]....
        /*025c*/ 	.word	0x00009a30
        /*0260*/ 	.word	0x00000004
        /*0264*/ 	.word	0x00000000
        /*0268*/ 	.short	0x010a
        /*026a*/ 	.byte	0x3f
	.zero		1


	//   ....[26]....
        /*026c*/ 	.word	0x00009ac0
        /*0270*/ 	.word	0x00000005
        /*0274*/ 	.word	0x00000000
        /*0278*/ 	.short	0x010a
        /*027a*/ 	.byte	0x3f
	.zero		1


	//   ....[27]....
        /*027c*/ 	.word	0x00009b30
        /*0280*/ 	.word	0x00000003
        /*0284*/ 	.word	0xfffffff8
        /*0288*/ 	.short	0x010a
        /*028a*/ 	.byte	0x3f
	.zero		1


	//   ....[28]....
        /*028c*/ 	.word	0x00009b80
        /*0290*/ 	.word	0x00000003
        /*0294*/ 	.word	0x00000000
        /*0298*/ 	.short	0x010a
        /*029a*/ 	.byte	0x3f
	.zero		1


	//   ....[29]....
        /*029c*/ 	.word	0x00009be0
        /*02a0*/ 	.word	0x00000005
        /*02a4*/ 	.word	0x00000000
        /*02a8*/ 	.short	0x010a
        /*02aa*/ 	.byte	0x3f
	.zero		1


	//   ....[30]....
        /*02ac*/ 	.word	0x00009c40
        /*02b0*/ 	.word	0x00000003
        /*02b4*/ 	.word	0x00000008
        /*02b8*/ 	.short	0x010a
        /*02ba*/ 	.byte	0x3f
	.zero		1


	//   ....[31]....
        /*02bc*/ 	.word	0x00009d10
        /*02c0*/ 	.word	0x0000000c
        /*02c4*/ 	.word	0x00000018
        /*02c8*/ 	.short	0x010a
        /*02ca*/ 	.byte	0x3f
	.zero		1


	//   ....[32]....
        /*02cc*/ 	.word	0x00009de0
        /*02d0*/ 	.word	0x00000007
        /*02d4*/ 	.word	0x00000000
        /*02d8*/ 	.short	0x010a
        /*02da*/ 	.byte	0x3f
	.zero		1


	//   ....[33]....
        /*02dc*/ 	.word	0x00009e30
        /*02e0*/ 	.word	0x00000004
        /*02e4*/ 	.word	0x00000000
        /*02e8*/ 	.short	0x010a
        /*02ea*/ 	.byte	0x3f
	.zero		1


	//----- nvinfo : EIATTR_NUM_MBARRIERS
	.align		4
.L_37:
        /*02ec*/ 	.byte	0x03, 0x38
        /*02ee*/ 	.short	0x000c


	//----- nvinfo : EIATTR_EXIT_INSTR_OFFSETS
	.align		4
        /*02f0*/ 	.byte	0x04, 0x1c
        /*02f2*/ 	.short	(.L_39 - .L_38)


	//   ....[0]....
.L_38:
        /*02f4*/ 	.word	0x000013c0


	//   ....[1]....
        /*02f8*/ 	.word	0x00001420


	//   ....[2]....
        /*02fc*/ 	.word	0x00008ae0


	//   ....[3]....
        /*0300*/ 	.word	0x00008b10


	//   ....[4]....
        /*0304*/ 	.word	0x00009b10


	//----- nvinfo : EIATTR_MAX_THREADS
	.align		4
.L_39:
        /*0308*/ 	.byte	0x04, 0x05
        /*030a*/ 	.short	(.L_41 - .L_40)
.L_40:
        /*030c*/ 	.word	0x00000180
        /*0310*/ 	.word	0x00000001
        /*0314*/ 	.word	0x00000001


	//----- nvinfo : EIATTR_CRS_STACK_SIZE
	.align		4
.L_41:
        /*0318*/ 	.byte	0x04, 0x1e
        /*031a*/ 	.short	(.L_43 - .L_42)
.L_42:
        /*031c*/ 	.word	0x00000000


	//----- nvinfo : EIATTR_CBANK_PARAM_SIZE
	.align		4
.L_43:
        /*0320*/ 	.byte	0x03, 0x19
        /*0322*/ 	.short	0x0470


	//----- nvinfo : EIATTR_PARAM_CBANK
	.align		4
        /*0324*/ 	.byte	0x04, 0x0a
        /*0326*/ 	.short	(.L_45 - .L_44)
	.align		4
.L_44:
        /*0328*/ 	.word	index@(.nv.constant0._ZN7cutlass13device_kernelINS_4gemm6kernel13GemmUniversalIN4cute5tupleIJiiiiEEENS1_10collective13CollectiveMmaINS1_34MainloopSm90TmaGmmaWarpSpecializedILi3ENS5_IJNS4_1CILi2EEENSA_ILi1EEESC_EEENS1_32KernelTmaWarpSpecializedPingpongEEENS5_IJNSA_ILi64EEENSA_ILi192EEENSA_ILi128EEEEEENS_6half_tENS5_IJlSC_lEEESK_SL_NS4_8TiledMMAINS4_8MMA_AtomIJNS4_4SM904GMMA26MMA_64x192x16_F32F16F16_SSILNSP_5MajorE0ELSR_0ELNSP_7ScaleInE1ELSS_1EEEEEENS4_6LayoutINS5_IJSC_SC_SC_EEENS5_IJNSA_ILi0EEESX_SX_EEEEENS5_IJNS4_10UnderscoreES10_S10_EEEEENS4_13SM90_TMA_LOADENS4_14ComposedLayoutINS4_7SwizzleILi3ELi4ELi3EEENS4_18smem_ptr_flag_bitsILi16EEENSV_INS5_IJNSA_ILi8EEESG_EEENS5_IJSG_SC_EEEEEEEvNS4_8identityENS4_23SM90_TMA_LOAD_MULTICASTES1D_vS1E_EENS_8epilogue10collective6detail29Sm90TmaWarpSpecializedAdapterINS1I_15DefaultEpilogueISK_SL_SL_NS1H_6thread17LinearCombinationISK_Li1EffLNS1M_9ScaleType4KindE0ELNS_15FloatRoundStyleE2ESK_EENS1_15EpilogueDefaultEEEEEvvEEEEvNT_6ParamsE)
        /*032c*/ 	.short	0x0210
        /*032e*/ 	.short	0x0470


	//----- nvinfo : EIATTR_SW_WAR
	.align		4
.L_45:
        /*0330*/ 	.byte	0x04, 0x36
        /*0332*/ 	.short	(.L_47 - .L_46)
.L_46:
        /*0334*/ 	.word	0x00000008
.L_47:


//--------------------- .nv.callgraph             --------------------------
	.section	.nv.callgraph,"",@"SHT_CUDA_CALLGRAPH"
	.align	4
	.sectionentsize	8
	.align		4
        /*0000*/ 	.word	0x00000000
	.align		4
        /*0004*/ 	.word	0xffffffff
	.align		4
        /*0008*/ 	.word	index@(_ZN7cutlass13device_kernelINS_4gemm6kernel13GemmUniversalIN4cute5tupleIJiiiiEEENS1_10collective13CollectiveMmaINS1_34MainloopSm90TmaGmmaWarpSpecializedILi3ENS5_IJNS4_1CILi2EEENSA_ILi1EEESC_EEENS1_32KernelTmaWarpSpecializedPingpongEEENS5_IJNSA_ILi64EEENSA_ILi192EEENSA_ILi128EEEEEENS_6half_tENS5_IJlSC_lEEESK_SL_NS4_8TiledMMAINS4_8MMA_AtomIJNS4_4SM904GMMA26MMA_64x192x16_F32F16F16_SSILNSP_5MajorE0ELSR_0ELNSP_7ScaleInE1ELSS_1EEEEEENS4_6LayoutINS5_IJSC_SC_SC_EEENS5_IJNSA_ILi0EEESX_SX_EEEEENS5_IJNS4_10UnderscoreES10_S10_EEEEENS4_13SM90_TMA_LOADENS4_14ComposedLayoutINS4_7SwizzleILi3ELi4ELi3EEENS4_18smem_ptr_flag_bitsILi16EEENSV_INS5_IJNSA_ILi8EEESG_EEENS5_IJSG_SC_EEEEEEEvNS4_8identityENS4_23SM90_TMA_LOAD_MULTICASTES1D_vS1E_EENS_8epilogue10collective6detail29Sm90TmaWarpSpecializedAdapterINS1I_15DefaultEpilogueISK_SL_SL_NS1H_6thread17LinearCombinationISK_Li1EffLNS1M_9ScaleType4KindE0ELNS_15FloatRoundStyleE2ESK_EENS1_15EpilogueDefaultEEEEEvvEEEEvNT_6ParamsE)
	.align		4
        /*000c*/ 	.word	index@(__assertfail)
	.align		4
        /*0010*/ 	.word	0x00000000
	.align		4
        /*0014*/ 	.word	0xfffffffe
	.align		4
        /*0018*/ 	.word	0x00000000
	.align		4
        /*001c*/ 	.word	0xfffffffd
	.align		4
        /*0020*/ 	.word	0x00000000
	.align		4
        /*0024*/ 	.word	0xfffffffc


//--------------------- .nv.constant4             --------------------------
	.section	.nv.constant4,"a",@progbits
	.align	8
	.align		8
.nv.constant4:
        /*0000*/ 	.dword	__assertfail
	.align		8
        /*0008*/ 	.dword	__unnamed_1
	.align		8
        /*0010*/ 	.dword	_ZN40_INTERNAL_3333404e_4_k_cu_33a1962b_100084cuda3std3__45__cpo5beginE
	.align		8
        /*0018*/ 	.dword	_ZN40_INTERNAL_3333404e_4_k_cu_33a1962b_100084cuda3std3__45__cpo3endE
	.align		8
        /*0020*/ 	.dword	_ZN40_INTERNAL_3333404e_4_k_cu_33a1962b_100084cuda3std3__45__cpo6cbeginE
	.align		8
        /*0028*/ 	.dword	_ZN40_INTERNAL_3333404e_4_k_cu_33a1962b_100084cuda3std3__45__cpo4cendE
	.align		8
        /*0030*/ 	.dword	_ZN40_INTERNAL_3333404e_4_k_cu_33a1962b_100084cuda3std3__442_GLOBAL__N__3333404e_4_k_cu_33a1962b_100086ignoreE
	.align		8
        /*0038*/ 	.dword	_ZN40_INTERNAL_3333404e_4_k_cu_33a1962b_100084cuda3std3__419piecewise_constructE
	.align		8
        /*0040*/ 	.dword	_ZN40_INTERNAL_3333404e_4_k_cu_33a1962b_100084cuda3std3__48in_placeE
	.align		8
        /*0048*/ 	.dword	_ZN40_INTERNAL_3333404e_4_k_cu_33a1962b_100084cuda3std6ranges3__45__cpo4swapE
	.align		8
        /*0050*/ 	.dword	_ZN40_INTERNAL_3333404e_4_k_cu_33a1962b_100084cuda3std6ranges3__45__cpo9iter_moveE
	.align		8
        /*0058*/ 	.dword	_ZN40_INTERNAL_3333404e_4_k_cu_33a1962b_100084cute7productE
	.align		8
        /*0060*/ 	.dword	_ZN40_INTERNAL_3333404e_4_k_cu_33a1962b_100084cute1_E
	.align		8
        /*0068*/ 	.dword	$str$22
	.align		8
        /*0070*/ 	.dword	$str$23


//--------------------- .text._ZN7cutlass13device_kernelINS_4gemm6kernel13GemmUniversalIN4cute5tupleIJiiiiEEENS1_10collective13CollectiveMmaINS1_34MainloopSm90TmaGmmaWarpSpecializedILi3ENS5_IJNS4_1CILi2EEENSA_ILi1EEESC_EEENS1_32KernelTmaWarpSpecializedPingpongEEENS5_IJNSA_ILi64EEENSA_ILi192EEENSA_ILi128EEEEEENS_6half_tENS5_IJlSC_lEEESK_SL_NS4_8TiledMMAINS4_8MMA_AtomIJNS4_4SM904GMMA26MMA_64x192x16_F32F16F16_SSILNSP_5MajorE0ELSR_0ELNSP_7ScaleInE1ELSS_1EEEEEENS4_6LayoutINS5_IJSC_SC_SC_EEENS5_IJNSA_ILi0EEESX_SX_EEEEENS5_IJNS4_10UnderscoreES10_S10_EEEEENS4_13SM90_TMA_LOADENS4_14ComposedLayoutINS4_7SwizzleILi3ELi4ELi3EEENS4_18smem_ptr_flag_bitsILi16EEENSV_INS5_IJNSA_ILi8EEESG_EEENS5_IJSG_SC_EEEEEEEvNS4_8identityENS4_23SM90_TMA_LOAD_MULTICASTES1D_vS1E_EENS_8epilogue10collective6detail29Sm90TmaWarpSpecializedAdapterINS1I_15DefaultEpilogueISK_SL_SL_NS1H_6thread17LinearCombinationISK_Li1EffLNS1M_9ScaleType4KindE0ELNS_15FloatRoundStyleE2ESK_EENS1_15EpilogueDefaultEEEEEvvEEEEvNT_6ParamsE --------------------------
	.section	.text._ZN7cutlass13device_kernelINS_4gemm6kernel13GemmUniversalIN4cute5tupleIJiiiiEEENS1_10collective13CollectiveMmaINS1_34MainloopSm90TmaGmmaWarpSpecializedILi3ENS5_IJNS4_1CILi2EEENSA_ILi1EEESC_EEENS1_32KernelTmaWarpSpecializedPingpongEEENS5_IJNSA_ILi64EEENSA_ILi192EEENSA_ILi128EEEEEENS_6half_tENS5_IJlSC_lEEESK_SL_NS4_8TiledMMAINS4_8MMA_AtomIJNS4_4SM904GMMA26MMA_64x192x16_F32F16F16_SSILNSP_5MajorE0ELSR_0ELNSP_7ScaleInE1ELSS_1EEEEEENS4_6LayoutINS5_IJSC_SC_SC_EEENS5_IJNSA_ILi0EEESX_SX_EEEEENS5_IJNS4_10UnderscoreES10_S10_EEEEENS4_13SM90_TMA_LOADENS4_14ComposedLayoutINS4_7SwizzleILi3ELi4ELi3EEENS4_18smem_ptr_flag_bitsILi16EEENSV_INS5_IJNSA_ILi8EEESG_EEENS5_IJSG_SC_EEEEEEEvNS4_8identityENS4_23SM90_TMA_LOAD_MULTICASTES1D_vS1E_EENS_8epilogue10collective6detail29Sm90TmaWarpSpecializedAdapterINS1I_15DefaultEpilogueISK_SL_SL_NS1H_6thread17LinearCombinationISK_Li1EffLNS1M_9ScaleType4KindE0ELNS_15FloatRoundStyleE2ESK_EENS1_15EpilogueDefaultEEEEEvvEEEEvNT_6ParamsE,"ax",@progbits
	.align	128
.text._ZN7cutlass13device_kernelINS_4gemm6kernel13GemmUniversalIN4cute5tupleIJiiiiEEENS1_10collective13CollectiveMmaINS1_34MainloopSm90TmaGmmaWarpSpecializedILi3ENS5_IJNS4_1CILi2EEENSA_ILi1EEESC_EEENS1_32KernelTmaWarpSpecializedPingpongEEENS5_IJNSA_ILi64EEENSA_ILi192EEENSA_ILi128EEEEEENS_6half_tENS5_IJlSC_lEEESK_SL_NS4_8TiledMMAINS4_8MMA_AtomIJNS4_4SM904GMMA26MMA_64x192x16_F32F16F16_SSILNSP_5MajorE0ELSR_0ELNSP_7ScaleInE1ELSS_1EEEEEENS4_6LayoutINS5_IJSC_SC_SC_EEENS5_IJNSA_ILi0EEESX_SX_EEEEENS5_IJNS4_10UnderscoreES10_S10_EEEEENS4_13SM90_TMA_LOADENS4_14ComposedLayoutINS4_7SwizzleILi3ELi4ELi3EEENS4_18smem_ptr_flag_bitsILi16EEENSV_INS5_IJNSA_ILi8EEESG_EEENS5_IJSG_SC_EEEEEEEvNS4_8identityENS4_23SM90_TMA_LOAD_MULTICASTES1D_vS1E_EENS_8epilogue10collective6detail29Sm90TmaWarpSpecializedAdapterINS1I_15DefaultEpilogueISK_SL_SL_NS1H_6thread17LinearCombinationISK_Li1EffLNS1M_9ScaleType4KindE0ELNS_15FloatRoundStyleE2ESK_EENS1_15EpilogueDefaultEEEEEvvEEEEvNT_6ParamsE:
        .type           _ZN7cutlass13device_kernelINS_4gemm6kernel13GemmUniversalIN4cute5tupleIJiiiiEEENS1_10collective13CollectiveMmaINS1_34MainloopSm90TmaGmmaWarpSpecializedILi3ENS5_IJNS4_1CILi2EEENSA_ILi1EEESC_EEENS1_32KernelTmaWarpSpecializedPingpongEEENS5_IJNSA_ILi64EEENSA_ILi192EEENSA_ILi128EEEEEENS_6half_tENS5_IJlSC_lEEESK_SL_NS4_8TiledMMAINS4_8MMA_AtomIJNS4_4SM904GMMA26MMA_64x192x16_F32F16F16_SSILNSP_5MajorE0ELSR_0ELNSP_7ScaleInE1ELSS_1EEEEEENS4_6LayoutINS5_IJSC_SC_SC_EEENS5_IJNSA_ILi0EEESX_SX_EEEEENS5_IJNS4_10UnderscoreES10_S10_EEEEENS4_13SM90_TMA_LOADENS4_14ComposedLayoutINS4_7SwizzleILi3ELi4ELi3EEENS4_18smem_ptr_flag_bitsILi16EEENSV_INS5_IJNSA_ILi8EEESG_EEENS5_IJSG_SC_EEEEEEEvNS4_8identityENS4_23SM90_TMA_LOAD_MULTICASTES1D_vS1E_EENS_8epilogue10collective6detail29Sm90TmaWarpSpecializedAdapterINS1I_15DefaultEpilogueISK_SL_SL_NS1H_6thread17LinearCombinationISK_Li1EffLNS1M_9ScaleType4KindE0ELNS_15FloatRoundStyleE2ESK_EENS1_15EpilogueDefaultEEEEEvvEEEEvNT_6ParamsE,@function
        .size           _ZN7cutlass13device_kernelINS_4gemm6kernel13GemmUniversalIN4cute5tupleIJiiiiEEENS1_10collective13CollectiveMmaINS1_34MainloopSm90TmaGmmaWarpSpecializedILi3ENS5_IJNS4_1CILi2EEENSA_ILi1EEESC_EEENS1_32KernelTmaWarpSpecializedPingpongEEENS5_IJNSA_ILi64EEENSA_ILi192EEENSA_ILi128EEEEEENS_6half_tENS5_IJlSC_lEEESK_SL_NS4_8TiledMMAINS4_8MMA_AtomIJNS4_4SM904GMMA26MMA_64x192x16_F32F16F16_SSILNSP_5MajorE0ELSR_0ELNSP_7ScaleInE1ELSS_1EEEEEENS4_6LayoutINS5_IJSC_SC_SC_EEENS5_IJNSA_ILi0EEESX_SX_EEEEENS5_IJNS4_10UnderscoreES10_S10_EEEEENS4_13SM90_TMA_LOADENS4_14ComposedLayoutINS4_7SwizzleILi3ELi4ELi3EEENS4_18smem_ptr_flag_bitsILi16EEENSV_INS5_IJNSA_ILi8EEESG_EEENS5_IJSG_SC_EEEEEEEvNS4_8identityENS4_23SM90_TMA_LOAD_MULTICASTES1D_vS1E_EENS_8epilogue10collective6detail29Sm90TmaWarpSpecializedAdapterINS1I_15DefaultEpilogueISK_SL_SL_NS1H_6thread17LinearCombinationISK_Li1EffLNS1M_9ScaleType4KindE0ELNS_15FloatRoundStyleE2ESK_EENS1_15EpilogueDefaultEEEEEvvEEEEvNT_6ParamsE,(.L_x_263 - _ZN7cutlass13device_kernelINS_4gemm6kernel13GemmUniversalIN4cute5tupleIJiiiiEEENS1_10collective13CollectiveMmaINS1_34MainloopSm90TmaGmmaWarpSpecializedILi3ENS5_IJNS4_1CILi2EEENSA_ILi1EEESC_EEENS1_32KernelTmaWarpSpecializedPingpongEEENS5_IJNSA_ILi64EEENSA_ILi192EEENSA_ILi128EEEEEENS_6half_tENS5_IJlSC_lEEESK_SL_NS4_8TiledMMAINS4_8MMA_AtomIJNS4_4SM904GMMA26MMA_64x192x16_F32F16F16_SSILNSP_5MajorE0ELSR_0ELNSP_7ScaleInE1ELSS_1EEEEEENS4_6LayoutINS5_IJSC_SC_SC_EEENS5_IJNSA_ILi0EEESX_SX_EEEEENS5_IJNS4_10UnderscoreES10_S10_EEEEENS4_13SM90_TMA_LOADENS4_14ComposedLayoutINS4_7SwizzleILi3ELi4ELi3EEENS4_18smem_ptr_flag_bitsILi16EEENSV_INS5_IJNSA_ILi8EEESG_EEENS5_IJSG_SC_EEEEEEEvNS4_8identityENS4_23SM90_TMA_LOAD_MULTICASTES1D_vS1E_EENS_8epilogue10collective6detail29Sm90TmaWarpSpecializedAdapterINS1I_15DefaultEpilogueISK_SL_SL_NS1H_6thread17LinearCombinationISK_Li1EffLNS1M_9ScaleType4KindE0ELNS_15FloatRoundStyleE2ESK_EENS1_15EpilogueDefaultEEEEEvvEEEEvNT_6ParamsE)
        .other          _ZN7cutlass13device_kernelINS_4gemm6kernel13GemmUniversalIN4cute5tupleIJiiiiEEENS1_10collective13CollectiveMmaINS1_34MainloopSm90TmaGmmaWarpSpecializedILi3ENS5_IJNS4_1CILi2EEENSA_ILi1EEESC_EEENS1_32KernelTmaWarpSpecializedPingpongEEENS5_IJNSA_ILi64EEENSA_ILi192EEENSA_ILi128EEEEEENS_6half_tENS5_IJlSC_lEEESK_SL_NS4_8TiledMMAINS4_8MMA_AtomIJNS4_4SM904GMMA26MMA_64x192x16_F32F16F16_SSILNSP_5MajorE0ELSR_0ELNSP_7ScaleInE1ELSS_1EEEEEENS4_6LayoutINS5_IJSC_SC_SC_EEENS5_IJNSA_ILi0EEESX_SX_EEEEENS5_IJNS4_10UnderscoreES10_S10_EEEEENS4_13SM90_TMA_LOADENS4_14ComposedLayoutINS4_7SwizzleILi3ELi4ELi3EEENS4_18smem_ptr_flag_bitsILi16EEENSV_INS5_IJNSA_ILi8EEESG_EEENS5_IJSG_SC_EEEEEEEvNS4_8identityENS4_23SM90_TMA_LOAD_MULTICASTES1D_vS1E_EENS_8epilogue10collective6detail29Sm90TmaWarpSpecializedAdapterINS1I_15DefaultEpilogueISK_SL_SL_NS1H_6thread17LinearCombinationISK_Li1EffLNS1M_9ScaleType4KindE0ELNS_15FloatRoundStyleE2ESK_EENS1_15EpilogueDefaultEEEEEvvEEEEvNT_6ParamsE,@"STO_CUDA_ENTRY STV_DEFAULT"
_ZN7cutlass13device_kernelINS_4gemm6kernel13GemmUniversalIN4cute5tupleIJiiiiEEENS1_10collective13CollectiveMmaINS1_34MainloopSm90TmaGmmaWarpSpecializedILi3ENS5_IJNS4_1CILi2EEENSA_ILi1EEESC_EEENS1_32KernelTmaWarpSpecializedPingpongEEENS5_IJNSA_ILi64EEENSA_ILi192EEENSA_ILi128EEEEEENS_6half_tENS5_IJlSC_lEEESK_SL_NS4_8TiledMMAINS4_8MMA_AtomIJNS4_4SM904GMMA26MMA_64x192x16_F32F16F16_SSILNSP_5MajorE0ELSR_0ELNSP_7ScaleInE1ELSS_1EEEEEENS4_6LayoutINS5_IJSC_SC_SC_EEENS5_IJNSA_ILi0EEESX_SX_EEEEENS5_IJNS4_10UnderscoreES10_S10_EEEEENS4_13SM90_TMA_LOADENS4_14ComposedLayoutINS4_7SwizzleILi3ELi4ELi3EEENS4_18smem_ptr_flag_bitsILi16EEENSV_INS5_IJNSA_ILi8EEESG_EEENS5_IJSG_SC_EEEEEEEvNS4_8identityENS4_23SM90_TMA_LOAD_MULTICASTES1D_vS1E_EENS_8epilogue10collective6detail29Sm90TmaWarpSpecializedAdapterINS1I_15DefaultEpilogueISK_SL_SL_NS1H_6thread17LinearCombinationISK_Li1EffLNS1M_9ScaleType4KindE0ELNS_15FloatRoundStyleE2ESK_EENS1_15EpilogueDefaultEEEEEvvEEEEvNT_6ParamsE:
[----:B------:R-:W0:Y:S02]  /*0000*/  LDC R1, c[0x0][0x28] ;  /* 0x00000a00ff017b82 */ /* 0x000e240000000800 */
[----:B0-----:R-:W-:Y:S01]  /*0010*/  VIADD R1, R1, 0xfffffff8 ;  /* 0xfffffff801017836 */ /* 0x001fe20000000000 */
[----:B------:R-:W0:Y:S01]  /*0020*/  S2R R5, SR_TID.X ;  /* 0x0000000000057919 */ /* 0x000e220000002100 */
[----:B------:R-:W-:Y:S01]  /*0030*/  ELECT P0, URZ, PT ;  /* 0x00000000003f782f */ /* 0x000fe20003800000 */
[----:B------:R-:W-:Y:S01]  /*0040*/  BSSY B0, `(.L_x_0) ;  /* 0x000000f000007945 */ /* 0x000fe20003800000 */
[--C-:B0-----:R-:W-:Y:S02]  /*0050*/  SHF.R.U32.HI R0, RZ, 0x5, R5.reuse ;  /* 0x00000005ff007819 */ /* 0x101fe40000011605 */
[----:B------:R-:W-:-:S03]  /*0060*/  SHF.R.U32.HI R7, RZ, 0x7, R5 ;  /* 0x00000007ff077819 */ /* 0x000fc60000011605 */
[----:B------:R-:W0:Y:S04]  /*0070*/  SHFL.IDX PT, R2, R0, RZ, 0x1f ;  /* 0x00001fff00027589 */ /* 0x000e2800000e0000 */
[----:B------:R1:W2:Y:S01]  /*0080*/  SHFL.IDX PT, R10, R7, RZ, 0x1f ;  /* 0x00001fff070a7589 */ /* 0x0002a200000e0000 */
[----:B0-----:R-:W-:-:S13]  /*0090*/  ISETP.NE.OR P0, PT, R2, RZ, !P0 ;  /* 0x000000ff0200720c */ /* 0x001fda0004705670 */
[----:B-12---:R-:W-:Y:S05]  /*00a0*/  @P0 BRA `(.L_x_1) ;  /* 0x0000000000200947 */ /* 0x006fea0003800000 */
[----:B------:R-:W-:Y:S02]  /*00b0*/  ULDC.64 UR4, c[0x0][0x198] ;  /* 0x0000660000047ab9 */ /* 0x000fe40000000a00 */
[----:B------:R-:W-:Y:S02]  /*00c0*/  UIADD3 UR6, UP0, UR4, 0xf0, URZ ;  /* 0x000000f004067890 */ /* 0x000fe4000ff1e03f */
[----:B------:R-:W-:Y:S02]  /*00d0*/  UIADD3 UR4, UP1, UR4, 0x1f0, URZ ;  /* 0x000001f004047890 */ /* 0x000fe4000ff3e03f */
[----:B------:R-:W-:Y:S02]  /*00e0*/  UIADD3.X UR7, URZ, UR5, URZ, UP0, !UPT ;  /* 0x000000053f077290 */ /* 0x000fe400087fe43f */
[----:B------:R-:W-:-:S07]  /*00f0*/  UIADD3.X UR5, URZ, UR5, URZ, UP1, !UPT ;  /* 0x000000053f057290 */ /* 0x000fce0008ffe43f */
[----:B------:R0:W-:Y:S02]  /*0100*/  UTMACCTL.PF [UR6] ;  /* 0x00000000060079b9 */ /* 0x0001e40008040000 */
[----:B------:R0:W-:Y:S02]  /*0110*/  UTMACCTL.PF [UR4] ;  /* 0x00000000040079b9 */ /* 0x0001e40008040000 */
[----:B0-----:R-:W-:Y:S01]  /*0120*/  NOP ;  /* 0x0000000000007918 */ /* 0x001fe20000000000 */
.L_x_1:
[----:B------:R-:W-:Y:S05]  /*0130*/  BSYNC B0 ;  /* 0x0000000000007941 */ /* 0x000fea0003800000 */
.L_x_0:
[----:B------:R-:W0:Y:S02]  /*0140*/  SHFL.IDX PT, R8, R0, RZ, 0x1f ;  /* 0x00001fff00087589 */ /* 0x000e2400000e0000 */
[----:B0-----:R-:W-:-:S13]  /*0150*/  ISETP.NE.AND P0, PT, R8, RZ, PT ;  /* 0x000000ff0800720c */ /* 0x001fda0003f05270 */
[----:B------:R-:W-:Y:S05]  /*0160*/  @P0 BRA `(.L_x_2) ;  /* 0x0000000000500947 */ /* 0x000fea0003800000 */
[----:B------:R-:W0:Y:S01]  /*0170*/  S2UR UR8, SR_CgaCtaId ;  /* 0x00000000000879c3 */ /* 0x000e220000008800 */
[----:B------:R-:W-:Y:S01]  /*0180*/  UMOV UR4, 0x400 ;  /* 0x0000040000047882 */ /* 0x000fe20000000000 */
[----:B------:R-:W-:Y:S01]  /*0190*/  UMOV UR5, 0x1 ;  /* 0x0000000100057882 */ /* 0x000fe20000000000 */
[----:B------:R-:W-:Y:S01]  /*01a0*/  UMOV UR6, 0x2 ;  /* 0x0000000200067882 */ /* 0x000fe20000000000 */
[----:B------:R-:W-:Y:S01]  /*01b0*/  ELECT P0, URZ, PT ;  /* 0x00000000003f782f */ /* 0x000fe20003800000 */
[----:B------:R-:W-:-:S04]  /*01c0*/  UIADD3 UR6, -UR6, 0x100000, URZ ;  /* 0x0010000006067890 */ /* 0x000fc8000fffe13f */
[----:B------:R-:W-:Y:S02]  /*01d0*/  USHF.L.U32 UR7, UR6, 0xb, URZ ;  /* 0x0000000b06077899 */ /* 0x000fe4000800063f */
[----:B------:R-:W-:Y:S02]  /*01e0*/  USHF.L.U32 UR6, UR6, 0x1, URZ ;  /* 0x0000000106067899 */ /* 0x000fe4000800063f */
[----:B0-----:R-:W-:Y:S02]  /*01f0*/  ULEA UR8, UR8, UR4, 0x18 ;  /* 0x0000000408087291 */ /* 0x001fe4000f8ec03f */
[----:B------:R-:W-:-:S04]  /*0200*/  UIADD3 UR4, -UR5, 0x100000, URZ ;  /* 0x0010000005047890 */ /* 0x000fc8000fffe13f */
[----:B------:R-:W-:Y:S02]  /*0210*/  USHF.L.U32 UR5, UR4, 0xb, URZ ;  /* 0x0000000b04057899 */ /* 0x000fe4000800063f */
[----:B------:R-:W-:Y:S01]  /*0220*/  USHF.L.U32 UR4, UR4, 0x1, URZ ;  /* 0x0000000104047899 */ /* 0x000fe2000800063f */
[----:B------:R-:W0:Y:S11]  /*0230*/  FENCE.VIEW.ASYNC.S ;  /* 0x00000000000073c6 */ /* 0x000e360000000000 */
[----:B0-----:R0:W1:Y:S01]  /*0240*/  SYNCS.EXCH.64 URZ, [UR8], UR4 ;  /* 0x00000004083f75b2 */ /* 0x0010620008000100 */
[----:B------:R0:W2:Y:S01]  /*0250*/  SYNCS.EXCH.64 URZ, [UR8+0x18], UR6 ;  /* 0x00001806083f75b2 */ /* 0x0000a20008000100 */
[----:B------:R0:W3:Y:S01]  /*0260*/  SYNCS.EXCH.64 URZ, [UR8+0x8], UR4 ;  /* 0x00000804083f75b2 */ /* 0x0000e20008000100 */
[----:B------:R0:W4:Y:S01]  /*0270*/  SYNCS.EXCH.64 URZ, [UR8+0x20], UR6 ;  /* 0x00002006083f75b2 */ /* 0x0001220008000100 */
[----:B------:R0:W0:Y:S01]  /*0280*/  SYNCS.EXCH.64 URZ, [UR8+0x10], UR4 ;  /* 0x00001004083f75b2 */ /* 0x0000220008000100 */
[----:B------:R0:W0:Y:S01]  /*0290*/  SYNCS.EXCH.64 URZ, [UR8+0x28], UR6 ;  /* 0x00002806083f75b2 */ /* 0x0000220008000100 */
[----:B------:R-:W-:Y:S01]  /*02a0*/  NOP ;  /* 0x0000000000007918 */ /* 0x000fe20000000000 */
.L_x_2:
[----:B------:R-:W5:Y:S01]  /*02b0*/  SHFL.IDX PT, R9, R0, RZ, 0x1f ;  /* 0x00001fff00097589 */ /* 0x000f6200000e0000 */
[----:B------:R-:W-:Y:S01]  /*02c0*/  SHF.R.S32.HI R4, RZ, 0x1f, R5 ;  /* 0x0000001fff047819 */ /* 0x000fe20000011405 */
[----:B------:R-:W1:Y:S01]  /*02d0*/  S2UR UR12, SR_CTAID.X ;  /* 0x00000000000c79c3 */ /* 0x000e620000002500 */
[----:B------:R-:W-:Y:S01]  /*02e0*/  ELECT P0, URZ, PT ;  /* 0x00000000003f782f */ /* 0x000fe20003800000 */
[----:B------:R1:W2:Y:S01]  /*02f0*/  SHFL.IDX PT, R11, R0, RZ, 0x1f ;  /* 0x00001fff000b7589 */ /* 0x0002a200000e0000 */
[----:B------:R-:W-:Y:S02]  /*0300*/  LEA.HI R4, R4, R5, RZ, 0x7 ;  /* 0x0000000504047211 */ /* 0x000fe400078f38ff */
[----:B------:R-:W-:Y:S02]  /*0310*/  ELECT P1, URZ, PT ;  /* 0x00000000003f782f */ /* 0x000fe40003820000 */
[----:B------:R-:W-:Y:S01]  /*0320*/  SHF.R.S32.HI R13, RZ, 0x1f, R8 ;  /* 0x0000001fff0d7819 */ /* 0x000fe20000011408 */
[----:B------:R-:W3:Y:S01]  /*0330*/  S2R R6, SR_CTAID.Y ;  /* 0x0000000000067919 */ /* 0x000ee20000002600 */
[----:B------:R-:W-:Y:S01]  /*0340*/  LOP3.LUT R4, R4, 0xffffff80, RZ, 0xc0, !PT ;  /* 0xffffff8004047812 */ /* 0x000fe200078ec0ff */
[----:B------:R-:W4:Y:S01]  /*0350*/  LDC R14, c[0x0][0x140] ;  /* 0x00005000ff0e7b82 */ /* 0x000f220000000800 */
[----:B0-----:R-:W-:Y:S01]  /*0360*/  ULDC UR4, c[0x0][0x150] ;  /* 0x0000540000047ab9 */ /* 0x001fe20000000800 */
[----:B------:R-:W-:Y:S01]  /*0370*/  LEA.HI R13, R13, R8, RZ, 0x2 ;  /* 0x000000080d0d7211 */ /* 0x000fe200078f10ff */
[----:B------:R-:W0:Y:S01]  /*0380*/  SHFL.IDX PT, R16, R7, RZ, 0x1f ;  /* 0x00001fff07107589 */ /* 0x000e2200000e0000 */
[----:B------:R-:W-:Y:S01]  /*0390*/  IMAD.IADD R4, R5, 0x1, -R4 ;  /* 0x0000000105047824 */ /* 0x000fe200078e0a04 */
[----:B------:R-:W-:Y:S01]  /*03a0*/  UMOV UR11, 0x80 ;  /* 0x00000080000b7882 */ /* 0x000fe20000000000 */
[----:B------:R-:W-:Y:S01]  /*03b0*/  LOP3.LUT R13, R13, 0x3ffffffc, RZ, 0xc0, !PT ;  /* 0x3ffffffc0d0d7812 */ /* 0x000fe200078ec0ff */
[----:B------:R-:W-:Y:S01]  /*03c0*/  NOP ;  /* 0x0000000000007918 */ /* 0x000fe20000000000 */
[----:B------:R-:W0:Y:S01]  /*03d0*/  LDC R15, c[0x0][0x144] ;  /* 0x00005100ff0f7b82 */ /* 0x000e220000000800 */
[----:B------:R-:W-:Y:S01]  /*03e0*/  SHF.R.S32.HI R3, RZ, 0x1f, R4 ;  /* 0x0000001fff037819 */ /* 0x000fe20000011404 */
[----:B------:R-:W-:Y:S01]  /*03f0*/  NOP ;  /* 0x0000000000007918 */ /* 0x000fe20000000000 */
[----:B------:R-:W-:Y:S01]  /*0400*/  IMAD.IADD R8, R8, 0x1, -R13 ;  /* 0x0000000108087824 */ /* 0x000fe200078e0a0d */
[C---:B------:R-:W-:Y:S01]  /*0410*/  ISETP.NE.AND P4, PT, R10.reuse, RZ, PT ;  /* 0x000000ff0a00720c */ /* 0x040fe20003f85270 */
[----:B------:R-:W-:Y:S01]  /*0420*/  VIADD R33, R10, 0xffffffff ;  /* 0xffffffff0a217836 */ /* 0x000fe20000000000 */
[----:B-----5:R-:W-:Y:S01]  /*0430*/  ISETP.NE.OR P0, PT, R9, RZ, !P0 ;  /* 0x000000ff0900720c */ /* 0x020fe20004705670 */
[----:B------:R-:W-:Y:S01]  /*0440*/  IMAD.MOV.U32 R122, RZ, RZ, 0x1 ;  /* 0x00000001ff7a7424 */ /* 0x000fe200078e00ff */
[----:B------:R-:W-:Y:S01]  /*0450*/  LEA.HI R9, R3, R4, RZ, 0x3 ;  /* 0x0000000403097211 */ /* 0x000fe200078f18ff */
[----:B------:R-:W5:Y:S01]  /*0460*/  LDC R21, c[0x0][0x148] ;  /* 0x00005200ff157b82 */ /* 0x000f620000000800 */
[----:B-1----:R-:W-:-:S02]  /*0470*/  I2FP.F32.U32 R12, UR12 ;  /* 0x0000000c000c7c45 */ /* 0x002fc40008201000 */
[--C-:B------:R-:W-:Y:S02]  /*0480*/  SHF.R.S32.HI R0, RZ, 0x3, R9.reuse ;  /* 0x00000003ff007819 */ /* 0x100fe40000011409 */
[----:B------:R-:W-:Y:S01]  /*0490*/  SHF.R.S32.HI R9, RZ, 0x1f, R9 ;  /* 0x0000001fff097819 */ /* 0x000fe20000011409 */
[----:B------:R-:W-:Y:S01]  /*04a0*/  FMUL R12, R12, UR4 ;  /* 0x000000040c0c7c20 */ /* 0x000fe20008400000 */
[----:B--2---:R-:W-:Y:S01]  /*04b0*/  ISETP.NE.OR P1, PT, R11, RZ, !P1 ;  /* 0x000000ff0b00720c */ /* 0x004fe20004f25670 */
[----:B------:R-:W-:Y:S01]  /*04c0*/  ULDC UR4, c[0x0][0x154] ;  /* 0x0000550000047ab9 */ /* 0x000fe20000000800 */
[----:B------:R-:W-:Y:S01]  /*04d0*/  LEA.HI R11, R9, R0, RZ, 0x2 ;  /* 0x00000000090b7211 */ /* 0x000fe200078f10ff */
[----:B------:R-:W-:Y:S01]  /*04e0*/  VOTEU.ALL UP1, P0 ;  /* 0x00000000003f7886 */ /* 0x000fe20000020000 */
[----:B------:R-:W-:Y:S01]  /*04f0*/  SHF.R.S32.HI R9, RZ, 0x1f, R2 ;  /* 0x0000001fff097819 */ /* 0x000fe20000011402 */
[----:B------:R-:W1:Y:S01]  /*0500*/  F2I.U32.TRUNC.NTZ R12, R12 ;  /* 0x0000000c000c7305 */ /* 0x000e62000020f000 */
[----:B------:R-:W-:Y:S01]  /*0510*/  LOP3.LUT R11, R11, 0xfffffffc, RZ, 0xc0, !PT ;  /* 0xfffffffc0b0b7812 */ /* 0x000fe200078ec0ff */
[----:B------:R-:W-:Y:S01]  /*0520*/  VOTEU.ALL UP0, P0 ;  /* 0x00000000003f7886 */ /* 0x000fe20000000000 */
[----:B------:R-:W-:Y:S01]  /*0530*/  LEA.HI R9, R9, R2, RZ, 0x2 ;  /* 0x0000000209097211 */ /* 0x000fe200078f10ff */
[----:B------:R-:W2:Y:S01]  /*0540*/  @!UP1 S2UR UR7, SR_CgaCtaId ;  /* 0x00000000000799c3 */ /* 0x000ea20000008800 */
[----:B----4-:R-:W-:Y:S01]  /*0550*/  ISETP.EQ.U32.AND P2, PT, R14, 0x1, PT ;  /* 0x000000010e00780c */ /* 0x010fe20003f42070 */
[----:B------:R-:W-:Y:S01]  /*0560*/  IMAD.IADD R11, R0, 0x1, -R11 ;  /* 0x00000001000b7824 */ /* 0x000fe200078e0a0b */
[----:B------:R-:W-:Y:S01]  /*0570*/  LOP3.LUT R9, R9, 0xfffffffc, RZ, 0xc0, !PT ;  /* 0xfffffffc09097812 */ /* 0x000fe200078ec0ff */
[----:B------:R-:W-:Y:S01]  /*0580*/  VOTEU.ALL UP2, P1 ;  /* 0x00000000003f7886 */ /* 0x000fe20000840000 */
[----:B------:R-:W-:Y:S01]  /*0590*/  @!UP1 UMOV UR6, 0x400 ;  /* 0x0000040000069882 */ /* 0x000fe20000000000 */
[----:B------:R-:W-:Y:S01]  /*05a0*/  IMAD R8, R8, 0x4, R11 ;  /* 0x0000000408087824 */ /* 0x000fe200078e020b */
[----:B------:R-:W-:Y:S01]  /*05b0*/  VOTEU.ALL UP3, P1 ;  /* 0x00000000003f7886 */ /* 0x000fe20000860000 */
[----:B------:R-:W-:Y:S01]  /*05c0*/  IMAD.IADD R14, R2, 0x1, -R9 ;  /* 0x00000001020e7824 */ /* 0x000fe200078e0a09 */
[----:B---3--:R-:W-:Y:S01]  /*05d0*/  I2FP.F32.U32 R2, R6 ;  /* 0x0000000600027245 */ /* 0x008fe20000201000 */
[----:B------:R-:W3:Y:S01]  /*05e0*/  @!UP2 S2UR UR10, SR_CgaCtaId ;  /* 0x00000000000aa9c3 */ /* 0x000ee20000008800 */
[----:B------:R-:W-:Y:S01]  /*05f0*/  LEA.HI R0, R8, R8, RZ, 0x1 ;  /* 0x0000000808007211 */ /* 0x000fe200078f08ff */
[----:B-1----:R-:W-:Y:S01]  /*0600*/  IMAD.MOV R12, RZ, RZ, -R12 ;  /* 0x000000ffff0c7224 */ /* 0x002fe200078e0a0c */
[----:B------:R-:W-:Y:S01]  /*0610*/  @!UP2 UMOV UR9, 0x400 ;  /* 0x000004000009a882 */ /* 0x000fe20000000000 */
[----:B------:R-:W-:Y:S01]  /*0620*/  FMUL R2, R2, UR4 ;  /* 0x0000000402027c20 */ /* 0x000fe20008400000 */
[----:B------:R-:W-:Y:S01]  /*0630*/  LOP3.LUT R9, R0, 0xfffffffe, RZ, 0xc0, !PT ;  /* 0xfffffffe00097812 */ /* 0x000fe200078ec0ff */
[----:B0-----:R-:W-:Y:S01]  /*0640*/  IMAD R20, R15, R12, UR12 ;  /* 0x0000000c0f147e24 */ /* 0x001fe2000f8e020c */
[----:B------:R-:W-:Y:S01]  /*0650*/  UMOV UR4, 0x20 ;  /* 0x0000002000047882 */ /* 0x000fe20000000000 */
[----:B------:R-:W-:Y:S01]  /*0660*/  IMAD.SHL.U32 R123, R8, 0x4, RZ ;  /* 0x00000004087b7824 */ /* 0x000fe200078e00ff */
[----:B------:R-:W-:-:S04]  /*0670*/  @!UP1 UIADD3 UR4, -UR4, 0x100000, URZ ;  /* 0x0010000004049890 */ /* 0x000fc8000fffe13f */
[----:B------:R-:W-:Y:S02]  /*0680*/  @!UP1 USHF.L.U32 UR5, UR4, 0xb, URZ ;  /* 0x0000000b04059899 */ /* 0x000fe4000800063f */
[----:B------:R-:W-:Y:S01]  /*0690*/  @!UP1 USHF.L.U32 UR4, UR4, 0x1, URZ ;  /* 0x0000000104049899 */ /* 0x000fe2000800063f */
[C---:B------:R-:W-:Y:S01]  /*06a0*/  IMAD.IADD R9, R8.reuse, 0x1, -R9 ;  /* 0x0000000108097824 */ /* 0x040fe200078e0a09 */
[----:B------:R-:W0:Y:S01]  /*06b0*/  F2I.U32.TRUNC.NTZ R2, R2 ;  /* 0x0000000200027305 */ /* 0x000e22000020f000 */
[----:B------:R-:W-:Y:S01]  /*06c0*/  VOTEU.ALL UP4, P1 ;  /* 0x00000000003f7886 */ /* 0x000fe20000880000 */
[----:B------:R-:W-:Y:S01]  /*06d0*/  LOP3.LUT R123, R8, 0xc, R123, 0x78, !PT ;  /* 0x0000000c087b7812 */ /* 0x000fe200078e787b */
[----:B--2---:R-:W-:Y:S01]  /*06e0*/  @!UP1 ULEA UR8, UR7, UR6, 0x18 ;  /* 0x0000000607089291 */ /* 0x004fe2000f8ec03f */
[----:B------:R-:W-:Y:S01]  /*06f0*/  ISETP.NE.AND P3, PT, R9, R20, PT ;  /* 0x000000140900720c */ /* 0x000fe20003f65270 */
[----:B------:R-:W-:-:S04]  /*0700*/  @!UP2 UIADD3 UR6, -UR11, 0x100000, URZ ;  /* 0x001000000b06a890 */ /* 0x000fc8000fffe13f */
[----:B------:R-:W-:Y:S02]  /*0710*/  @!UP2 USHF.L.U32 UR7, UR6, 0xb, URZ ;  /* 0x0000000b0607a899 */ /* 0x000fe4000800063f */
[----:B------:R-:W-:Y:S01]  /*0720*/  @!UP2 USHF.L.U32 UR6, UR6, 0x1, URZ ;  /* 0x000000010606a899 */ /* 0x000fe2000800063f */
[----:B------:R-:W-:Y:S01]  /*0730*/  ISETP.GE.U32.AND P6, PT, R33, 0x2, PT ;  /* 0x000000022100780c */ /* 0x000fe20003fc6070 */
[----:B------:R-:W-:Y:S01]  /*0740*/  VOTEU.ALL UP5, P1 ;  /* 0x00000000003f7886 */ /* 0x000fe200008a0000 */
[----:B------:R-:W-:Y:S01]  /*0750*/  VOTEU.ALL UP1, P0 ;  /* 0x00000000003f7886 */ /* 0x000fe20000020000 */
[----:B------:R-:W-:Y:S02]  /*0760*/  LOP3.LUT P0, RZ, R4, 0x7, RZ, 0xc0, !PT ;  /* 0x0000000704ff7812 */ /* 0x000fe4000780c0ff */
[----:B------:R-:W-:Y:S01]  /*0770*/  R2UR UR43, R16 ;  /* 0x00000000102b72ca */ /* 0x000fe200000e0000 */
[----:B---3--:R-:W-:Y:S01]  /*0780*/  @!UP2 ULEA UR9, UR10, UR9, 0x18 ;  /* 0x000000090a09a291 */ /* 0x008fe2000f8ec03f */
[C---:B------:R-:W-:Y:S01]  /*0790*/  ISETP.LT.U32.AND P0, PT, R123.reuse, 0x2, !P0 ;  /* 0x000000027b00780c */ /* 0x040fe20004701070 */
[----:B0-----:R-:W-:Y:S01]  /*07a0*/  IMAD.MOV R24, RZ, RZ, -R2 ;  /* 0x000000ffff187224 */ /* 0x001fe200078e0a02 */
[----:B------:R-:W-:Y:S01]  /*07b0*/  VOTEU.ALL UP2, P1 ;  /* 0x00000000003f7886 */ /* 0x000fe20000840000 */
[----:B------:R-:W-:Y:S01]  /*07c0*/  @P3 LEA.HI R0, R123, R123, RZ, 0x1 ;  /* 0x0000007b7b003211 */ /* 0x000fe200078f08ff */
[----:B------:R-:W0:Y:S02]  /*07d0*/  FENCE.VIEW.ASYNC.S ;  /* 0x00000000000073c6 */ /* 0x000e240000000000 */
[----:B0-----:R0:W1:Y:S01]  /*07e0*/  @!UP0 SYNCS.EXCH.64 URZ, [UR8+0x60], UR4 ;  /* 0x00006004083f85b2 */ /* 0x0010620008000100 */
[----:B------:R-:W-:Y:S01]  /*07f0*/  ISETP.NE.AND P1, PT, R14, 0x3, PT ;  /* 0x000000030e00780c */ /* 0x000fe20003f25270 */
[----:B-----5:R-:W-:Y:S01]  /*0800*/  IMAD R9, R21, R24, R6 ;  /* 0x0000001815097224 */ /* 0x020fe200078e0206 */
[----:B------:R-:W-:-:S02]  /*0810*/  @P3 SHF.R.S32.HI R0, RZ, 0x1, R0 ;  /* 0x00000001ff003819 */ /* 0x000fc40000011400 */
[----:B------:R-:W-:Y:S02]  /*0820*/  ISETP.EQ.OR P1, PT, R14, RZ, !P1 ;  /* 0x000000ff0e00720c */ /* 0x000fe40004f22670 */
[----:B------:R-:W-:Y:S02]  /*0830*/  @P3 ISETP.NE.AND P5, PT, R0, R9, PT ;  /* 0x000000090000320c */ /* 0x000fe40003fa5270 */
[----:B------:R-:W-:Y:S02]  /*0840*/  ISETP.EQ.AND P1, PT, R10, RZ, P1 ;  /* 0x000000ff0a00720c */ /* 0x000fe40000f22270 */
[----:B------:R-:W-:Y:S02]  /*0850*/  SEL R9, RZ, 0x1, !P0 ;  /* 0x00000001ff097807 */ /* 0x000fe40004000000 */
[----:B------:R-:W-:Y:S02]  /*0860*/  @P3 SEL R122, RZ, 0x1, P5 ;  /* 0x00000001ff7a3807 */ /* 0x000fe40002800000 */
[----:B------:R-:W-:Y:S01]  /*0870*/  SEL R23, RZ, 0x1, !P1 ;  /* 0x00000001ff177807 */ /* 0x000fe20004800000 */
[----:B------:R0:W2:Y:S01]  /*0880*/  @!UP1 SYNCS.EXCH.64 URZ, [UR8+0x68], UR4 ;  /* 0x00006804083f95b2 */ /* 0x0000a20008000100 */
[----:B------:R-:W-:Y:S01]  /*0890*/  NOP ;  /* 0x0000000000007918 */ /* 0x000fe20000000000 */
[----:B------:R-:W-:-:S02]  /*08a0*/  LOP3.LUT R122, R122, R9, RZ, 0xc0, !PT ;  /* 0x000000097a7a7212 */ /* 0x000fc400078ec0ff */
[----:B------:R-:W-:Y:S01]  /*08b0*/  SEL R23, R23, 0x2, P6 ;  /* 0x0000000217177807 */ /* 0x000fe20003000000 */
[----:B------:R0:W3:Y:S01]  /*08c0*/  @!UP2 SYNCS.EXCH.64 URZ, [UR9+0x40], UR6 ;  /* 0x00004006093fa5b2 */ /* 0x0000e20008000100 */
[----:B------:R0:W4:Y:S01]  /*08d0*/  @!UP3 SYNCS.EXCH.64 URZ, [UR9+0x48], UR6 ;  /* 0x00004806093fb5b2 */ /* 0x0001220008000100 */
[----:B------:R0:W0:Y:S01]  /*08e0*/  @!UP4 SYNCS.EXCH.64 URZ, [UR9+0x50], UR6 ;  /* 0x00005006093fc5b2 */ /* 0x0000220008000100 */
[----:B------:R0:W0:Y:S01]  /*08f0*/  @!UP5 SYNCS.EXCH.64 URZ, [UR9+0x58], UR6 ;  /* 0x00005806093fd5b2 */ /* 0x0000220008000100 */
[----:B------:R-:W-:Y:S01]  /*0900*/  NOP ;  /* 0x0000000000007918 */ /* 0x000fe20000000000 */
[----:B-1----:R-:W-:Y:S05]  /*0910*/  @!P2 BRA `(.L_x_3) ;  /* 0x000000000008a947 */ /* 0x002fea0003800000 */
[----:B0-234-:R-:W-:Y:S01]  /*0920*/  UCGABAR_ARV ;  /* 0x00000000000079c7 */ /* 0x01dfe20008000000 */
[----:B------:R-:W-:Y:S05]  /*0930*/  BRA `(.L_x_4) ;  /* 0x0000000000047947 */ /* 0x000fea0003800000 */
.L_x_3:
[----:B0-234-:R-:W-:Y:S01]  /*0940*/  NOP ;  /* 0x0000000000007918 */ /* 0x01dfe20000000000 */
.L_x_4:
[----:B------:R-:W-:Y:S01]  /*0950*/  ULDC.64 UR4, c[0x0][0x598] ;  /* 0x0001660000047ab9 */ /* 0x000fe20000000a00 */
[----:B------:R-:W-:Y:S01]  /*0960*/  ULDC.64 UR36, c[0x0][0x208] ;  /* 0x0000820000247ab9 */ /* 0x000fe20000000a00 */
[----:B------:R-:W-:-:S04]  /*0970*/  ISETP.NE.U32.AND P0, PT, RZ, UR4, PT ;  /* 0x00000004ff007c0c */ /* 0x000fc8000bf05070 */
[----:B------:R-:W-:-:S13]  /*0980*/  ISETP.NE.AND.EX P0, PT, RZ, UR5, PT, P0 ;  /* 0x00000005ff007c0c */ /* 0x000fda000bf05300 */
[----:B------:R-:W-:Y:S05]  /*0990*/  @!P0 BRA `(.L_x_5) ;  /* 0x00000000001c8947 */ /* 0x000fea0003800000 */
[----:B------:R-:W0:Y:S02]  /*09a0*/  LDC.64 R8, c[0x0][0x598] ;  /* 0x00016600ff087b82 */ /* 0x000e240000000a00 */
[----:B0-----:R-:W2:Y:S02]  /*09b0*/  LDG.E.64 R8, desc[UR36][R8.64] ;  /* 0x0000002408087981 */ /* 0x001ea4000c1e1b00 */
[----:B--2---:R-:W-:-:S04]  /*09c0*/  ISETP.NE.U32.AND P0, PT, R8, RZ, PT ;  /* 0x000000ff0800720c */ /* 0x004fc80003f05070 */
[----:B------:R-:W-:-:S13]  /*09d0*/  ISETP.NE.AND.EX P0, PT, R9, RZ, PT, P0 ;  /* 0x000000ff0900720c */ /* 0x000fda0003f05300 */
[----:B------:R-:W-:Y:S05]  /*09e0*/  @!P0 BRA `(.L_x_5) ;  /* 0x0000000000088947 */ /* 0x000fea0003800000 */
[----:B------:R0:W5:Y:S01]  /*09f0*/  LD.E R121, desc[UR36][R8.64] ;  /* 0x0000002408797980 */ /* 0x000162000c101900 */
[----:B------:R-:W-:Y:S05]  /*0a00*/  BRA `(.L_x_6) ;  /* 0x0000000000247947 */ /* 0x000fea0003800000 */
.L_x_5:
[----:B------:R-:W-:Y:S02]  /*0a10*/  ULDC.64 UR4, c[0x0][0x588] ;  /* 0x0001620000047ab9 */ /* 0x000fe40000000a00 */
[----:B------:R-:W-:-:S04]  /*0a20*/  ISETP.NE.U32.AND P0, PT, RZ, UR4, PT ;  /* 0x00000004ff007c0c */ /* 0x000fc8000bf05070 */
[----:B------:R-:W-:-:S13]  /*0a30*/  ISETP.NE.AND.EX P0, PT, RZ, UR5, PT, P0 ;  /* 0x00000005ff007c0c */ /* 0x000fda000bf05300 */
[----:B------:R-:W-:Y:S05]  /*0a40*/  @!P0 BRA `(.L_x_7) ;  /* 0x00000000000c8947 */ /* 0x000fea0003800000 */
[----:B------:R-:W0:Y:S02]  /*0a50*/  LDC.64 R8, c[0x0][0x588] ;  /* 0x00016200ff087b82 */ /* 0x000e240000000a00 */
[----:B0-----:R1:W5:Y:S01]  /*0a60*/  LDG.E R121, desc[UR36][R8.64] ;  /* 0x0000002408797981 */ /* 0x001362000c1e1900 */
[----:B------:R-:W-:Y:S05]  /*0a70*/  BRA `(.L_x_6) ;  /* 0x0000000000087947 */ /* 0x000fea0003800000 */
.L_x_7:
[----:B------:R-:W-:Y:S02]  /*0a80*/  ULDC UR4, c[0x0][0x580] ;  /* 0x0001600000047ab9 */ /* 0x000fe40000000800 */
[----:B------:R-:W-:-:S07]  /*0a90*/  IMAD.U32 R121, RZ, RZ, UR4 ;  /* 0x00000004ff797e24 */ /* 0x000fce000f8e00ff */
.L_x_6:
[----:B------:R-:W-:Y:S02]  /*0aa0*/  ULDC.64 UR4, c[0x0][0x5a0] ;  /* 0x0001680000047ab9 */ /* 0x000fe40000000a00 */
[----:B------:R-:W-:-:S04]  /*0ab0*/  ISETP.NE.U32.AND P0, PT, RZ, UR4, PT ;  /* 0x00000004ff007c0c */ /* 0x000fc8000bf05070 */
[----:B------:R-:W-:-:S13]  /*0ac0*/  ISETP.NE.AND.EX P0, PT, RZ, UR5, PT, P0 ;  /* 0x00000005ff007c0c */ /* 0x000fda000bf05300 */
[----:B------:R-:W-:Y:S05]  /*0ad0*/  @!P0 BRA `(.L_x_8) ;  /* 0x00000000001c8947 */ /* 0x000fea0003800000 */
[----:B01----:R-:W0:Y:S02]  /*0ae0*/  LDC.64 R8, c[0x0][0x5a0] ;  /* 0x00016800ff087b82 */ /* 0x003e240000000a00 */
[----:B0-----:R-:W2:Y:S02]  /*0af0*/  LDG.E.64 R8, desc[UR36][R8.64] ;  /* 0x0000002408087981 */ /* 0x001ea4000c1e1b00 */
[----:B--2---:R-:W-:-:S04]  /*0b00*/  ISETP.NE.U32.AND P0, PT, R8, RZ, PT ;  /* 0x000000ff0800720c */ /* 0x004fc80003f05070 */
[----:B------:R-:W-:-:S13]  /*0b10*/  ISETP.NE.AND.EX P0, PT, R9, RZ, PT, P0 ;  /* 0x000000ff0900720c */ /* 0x000fda0003f05300 */
[----:B------:R-:W-:Y:S05]  /*0b20*/  @!P0 BRA `(.L_x_8) ;  /* 0x0000000000088947 */ /* 0x000fea0003800000 */
[----:B------:R0:W5:Y:S01]  /*0b30*/  LD.E R120, desc[UR36][R8.64] ;  /* 0x0000002408787980 */ /* 0x000162000c101900 */
[----:B------:R-:W-:Y:S05]  /*0b40*/  BRA `(.L_x_9) ;  /* 0x0000000000247947 */ /* 0x000fea0003800000 */
.L_x_8:
[----:B------:R-:W-:Y:S02]  /*0b50*/  ULDC.64 UR4, c[0x0][0x590] ;  /* 0x0001640000047ab9 */ /* 0x000fe40000000a00 */
[----:B------:R-:W-:-:S04]  /*0b60*/  ISETP.NE.U32.AND P0, PT, RZ, UR4, PT ;  /* 0x00000004ff007c0c */ /* 0x000fc8000bf05070 */
[----:B------:R-:W-:-:S13]  /*0b70*/  ISETP.NE.AND.EX P0, PT, RZ, UR5, PT, P0 ;  /* 0x00000005ff007c0c */ /* 0x000fda000bf05300 */
[----:B------:R-:W-:Y:S05]  /*0b80*/  @!P0 BRA `(.L_x_10) ;  /* 0x00000000000c8947 */ /* 0x000fea0003800000 */
[----:B01----:R-:W0:Y:S02]  /*0b90*/  LDC.64 R8, c[0x0][0x590] ;  /* 0x00016400ff087b82 */ /* 0x003e240000000a00 */
[----:B0-----:R1:W5:Y:S01]  /*0ba0*/  LDG.E R120, desc[UR36][R8.64] ;  /* 0x0000002408787981 */ /* 0x001362000c1e1900 */
[----:B------:R-:W-:Y:S05]  /*0bb0*/  BRA `(.L_x_9) ;  /* 0x0000000000087947 */ /* 0x000fea0003800000 */
.L_x_10:
[----:B------:R-:W-:Y:S02]  /*0bc0*/  ULDC UR4, c[0x0][0x584] ;  /* 0x0001610000047ab9 */ /* 0x000fe40000000800 */
[----:B------:R-:W-:-:S07]  /*0bd0*/  IMAD.U32 R120, RZ, RZ, UR4 ;  /* 0x00000004ff787e24 */ /* 0x000fce000f8e00ff */
.L_x_9:
[----:B------:R-:W2:Y:S01]  /*0be0*/  LDC R2, c[0x0][0x65c] ;  /* 0x00019700ff027b82 */ /* 0x000ea20000000800 */
[----:B------:R-:W-:Y:S01]  /*0bf0*/  ULDC UR6, c[0x0][0x28c] ;  /* 0x0000a30000067ab9 */ /* 0x000fe20000000800 */
[----:B------:R-:W-:Y:S01]  /*0c00*/  ISETP.NE.AND P0, PT, R10, 0x2, PT ;  /* 0x000000020a00780c */ /* 0x000fe20003f05270 */
[----:B------:R-:W-:Y:S01]  /*0c10*/  UIADD3 UR6, UR6, 0x7f, URZ ;  /* 0x0000007f06067890 */ /* 0x000fe2000fffe03f */
[----:B01----:R-:W-:Y:S01]  /*0c20*/  IMAD.U32 R8, RZ, RZ, UR12 ;  /* 0x0000000cff087e24 */ /* 0x003fe2000f8e00ff */
[----:B------:R-:W-:Y:S01]  /*0c30*/  UMOV UR38, URZ ;  /* 0x0000003f00267c82 */ /* 0x000fe20008000000 */
[----:B------:R-:W-:Y:S01]  /*0c40*/  UMOV UR39, URZ ;  /* 0x0000003f00277c82 */ /* 0x000fe20008000000 */
[----:B------:R-:W-:Y:S01]  /*0c50*/  USHF.R.S32.HI UR7, URZ, 0x1f, UR6 ;  /* 0x0000001f3f077899 */ /* 0x000fe20008011406 */
[----:B------:R-:W-:-:S03]  /*0c60*/  ULDC.64 UR8, c[0x0][0x650] ;  /* 0x0001940000087ab9 */ /* 0x000fc60000000a00 */
[----:B------:R-:W-:-:S04]  /*0c70*/  ULEA.HI UR7, UR7, UR6, URZ, 0x7 ;  /* 0x0000000607077291 */ /* 0x000fc8000f8f383f */
[----:B------:R-:W-:Y:S01]  /*0c80*/  USHF.R.S32.HI UR40, URZ, 0x7, UR7 ;  /* 0x000000073f287899 */ /* 0x000fe20008011407 */
[----:B--2---:R-:W-:-:S13]  /*0c90*/  ISETP.NE.AND P1, PT, R2, 0x1, PT ;  /* 0x000000010200780c */ /* 0x004fda0003f25270 */
[----:B------:R-:W0:Y:S01]  /*0ca0*/  @P1 LDC R17, c[0x0][0x10] ;  /* 0x00000400ff111b82 */ /* 0x000e220000000800 */
[----:B------:R-:W-:Y:S02]  /*0cb0*/  @P1 IMAD.MOV.U32 R7, RZ, RZ, RZ ;  /* 0x000000ffff071224 */ /* 0x000fe400078e00ff */
[----:B------:R-:W-:-:S05]  /*0cc0*/  @P1 IMAD.MOV.U32 R9, RZ, RZ, RZ ;  /* 0x000000ffff091224 */ /* 0x000fca00078e00ff */
[----:B------:R-:W1:Y:S01]  /*0cd0*/  @!P1 LDC R11, c[0x0][0xc] ;  /* 0x00000300ff0b9b82 */ /* 0x000e620000000800 */
[----:B------:R-:W-:Y:S01]  /*0ce0*/  ULDC UR4, c[0x0][0xc] ;  /* 0x0000030000047ab9 */ /* 0x000fe20000000800 */
[----:B------:R-:W-:Y:S02]  /*0cf0*/  ULDC UR5, c[0x0][0x10] ;  /* 0x0000040000057ab9 */ /* 0x000fe40000000800 */
[----:B------:R-:W-:-:S04]  /*0d00*/  UIMAD.WIDE.U32 UR4, UR4, UR5, URZ ;  /* 0x00000005040472a5 */ /* 0x000fc8000f8e003f */
[----:B------:R-:W2:Y:S01]  /*0d10*/  LDC R0, c[0x0][0x14] ;  /* 0x00000500ff007b82 */ /* 0x000ea20000000800 */
[----:B0-----:R-:W-:-:S04]  /*0d20*/  @P1 IMAD.WIDE.U32 R16, R17, UR12, R6 ;  /* 0x0000000c11101c25 */ /* 0x001fc8000f8e0006 */
[----:B------:R-:W-:Y:S02]  /*0d30*/  @P1 IMAD.IADD R17, R17, 0x1, R9 ;  /* 0x0000000111111824 */ /* 0x000fe400078e0209 */
[----:B------:R-:W-:Y:S02]  /*0d40*/  IMAD.MOV.U32 R9, RZ, RZ, RZ ;  /* 0x000000ffff097224 */ /* 0x000fe400078e00ff */
[----:B-1----:R-:W-:-:S04]  /*0d50*/  @!P1 IMAD.WIDE.U32 R8, R6, R11, R8 ;  /* 0x0000000b06089225 */ /* 0x002fc800078e0008 */
[----:B------:R-:W-:Y:S02]  /*0d60*/  @!P1 IMAD.MOV.U32 R16, RZ, RZ, R8 ;  /* 0x000000ffff109224 */ /* 0x000fe400078e0008 */
[----:B--2---:R-:W-:-:S04]  /*0d70*/  IMAD.WIDE.U32 R12, R0, UR4, RZ ;  /* 0x00000004000c7c25 */ /* 0x004fc8000f8e00ff */
[----:B------:R-:W-:Y:S01]  /*0d80*/  IMAD R10, R0, UR5, RZ ;  /* 0x00000005000a7c24 */ /* 0x000fe2000f8e02ff */
[----:B------:R0:W-:Y:S01]  /*0d90*/  STL.64 [R1], R12 ;  /* 0x0000000c01007387 */ /* 0x0001e20000100a00 */
[----:B------:R-:W-:Y:S02]  /*0da0*/  @!P1 IMAD.MOV.U32 R17, RZ, RZ, R9 ;  /* 0x000000ffff119224 */ /* 0x000fe400078e0009 */
[----:B------:R-:W-:Y:S01]  /*0db0*/  IMAD.IADD R0, R13, 0x1, R10 ;  /* 0x000000010d007824 */ /* 0x000fe200078e020a */
[----:B------:R-:W-:Y:S06]  /*0dc0*/  @P0 BRA `(.L_x_11) ;  /* 0x0000000000200947 */ /* 0x000fec0003800000 */
[----:B------:R-:W-:Y:S01]  /*0dd0*/  UISETP.GE.U32.AND UP0, UPT, UR40, 0x3, UPT ;  /* 0x000000032800788c */ /* 0x000fe2000bf06070 */
[----:B------:R-:W-:Y:S01]  /*0de0*/  IADD3 R16, P0, R16, R12, RZ ;  /* 0x0000000c10107210 */ /* 0x000fe20007f1e0ff */
[----:B------:R-:W-:Y:S01]  /*0df0*/  UIMAD.WIDE.U32 UR4, UR40, -0x55555555, URZ ;  /* 0xaaaaaaab280478a5 */ /* 0x000fe2000f8e003f */
[----:B------:R-:W-:-:S03]  /*0e00*/  UMOV UR39, URZ ;  /* 0x0000003f00277c82 */ /* 0x000fc60008000000 */
[----:B------:R-:W-:Y:S01]  /*0e10*/  USHF.R.U32.HI UR4, URZ, 0x1, UR5 ;  /* 0x000000013f047899 */ /* 0x000fe20008011605 */
[----:B------:R-:W-:-:S03]  /*0e20*/  IMAD.X R17, R0, 0x1, R17, P0 ;  /* 0x0000000100117824 */ /* 0x000fc600000e0611 */
[----:B------:R-:W-:Y:S02]  /*0e30*/  UIMAD UR38, UR4, -0x3, UR40 ;  /* 0xfffffffd042678a4 */ /* 0x000fe4000f8e0228 */
[----:B------:R-:W-:-:S12]  /*0e40*/  @UP0 ULOP3.LUT UR39, UR4, 0x1, URZ, 0xc0, !UPT ;  /* 0x0000000104270892 */ /* 0x000fd8000f8ec03f */
.L_x_11:
[----:B------:R-:W-:Y:S01]  /*0e50*/  ISETP.GE.U32.AND P0, PT, R16, UR8, PT ;  /* 0x0000000810007c0c */ /* 0x000fe2000bf06070 */
[----:B------:R-:W-:Y:S01]  /*0e60*/  IMAD.MOV.U32 R22, RZ, RZ, -0x1 ;  /* 0xffffffffff167424 */ /* 0x000fe200078e00ff */
[----:B------:R-:W-:Y:S01]  /*0e70*/  PRMT R8, RZ, 0x7610, R8 ;  /* 0x00007610ff087816 */ /* 0x000fe20000000008 */
[----:B------:R-:W-:Y:S01]  /*0e80*/  IMAD.MOV.U32 R18, RZ, RZ, -0x1 ;  /* 0xffffffffff127424 */ /* 0x000fe200078e00ff */
[----:B------:R-:W-:Y:S01]  /*0e90*/  ISETP.GE.U32.AND.EX P0, PT, R17, UR9, PT, P0 ;  /* 0x0000000911007c0c */ /* 0x000fe2000bf06100 */
[----:B------:R-:W-:-:S12]  /*0ea0*/  IMAD.MOV.U32 R19, RZ, RZ, -0x1 ;  /* 0xffffffffff137424 */ /* 0x000fd800078e00ff */
[----:B------:R-:W-:Y:S05]  /*0eb0*/  @P0 BRA `(.L_x_12) ;  /* 0x0000000400240947 */ /* 0x000fea0003800000 */
[----:B------:R-:W1:Y:S01]  /*0ec0*/  LDC.64 R18, c[0x0][0x628] ;  /* 0x00018a00ff127b82 */ /* 0x000e620000000a00 */
[----:B------:R-:W-:Y:S02]  /*0ed0*/  IMAD.MOV.U32 R8, RZ, RZ, R16 ;  /* 0x000000ffff087224 */ /* 0x000fe400078e0010 */
[----:B------:R-:W-:-:S05]  /*0ee0*/  IMAD.MOV.U32 R9, RZ, RZ, R17 ;  /* 0x000000ffff097224 */ /* 0x000fca00078e0011 */
[----:B------:R-:W2:Y:S08]  /*0ef0*/  LDC R22, c[0x0][0x630] ;  /* 0x00018c00ff167b82 */ /* 0x000eb00000000800 */
[----:B------:R-:W3:Y:S01]  /*0f00*/  LDC.64 R26, c[0x0][0x620] ;  /* 0x00018800ff1a7b82 */ /* 0x000ee20000000a00 */
[----:B-1----:R-:W-:-:S04]  /*0f10*/  ISETP.NE.U32.AND P0, PT, R18, RZ, PT ;  /* 0x000000ff1200720c */ /* 0x002fc80003f05070 */
[----:B------:R-:W-:-:S13]  /*0f20*/  ISETP.NE.AND.EX P0, PT, R19, RZ, PT, P0 ;  /* 0x000000ff1300720c */ /* 0x000fda0003f05300 */
[----:B--23--:R-:W-:Y:S05]  /*0f30*/  @!P0 BRA `(.L_x_13) ;  /* 0x0000000000288947 */ /* 0x00cfea0003800000 */
[----:B0-----:R-:W0:Y:S02]  /*0f40*/  LDC R13, c[0x0][0x634] ;  /* 0x00018d00ff0d7b82 */ /* 0x001e240000000800 */
[----:B0-----:R-:W-:-:S05]  /*0f50*/  IADD3 R13, P0, R16, R13, RZ ;  /* 0x0000000d100d7210 */ /* 0x001fca0007f1e0ff */
[----:B------:R-:W-:-:S04]  /*0f60*/  IMAD.X R15, RZ, RZ, R17, P0 ;  /* 0x000000ffff0f7224 */ /* 0x000fc800000e0611 */
[----:B------:R-:W-:-:S04]  /*0f70*/  IMAD.WIDE.U32 R8, R15, R18, RZ ;  /* 0x000000120f087225 */ /* 0x000fc800078e00ff */
[----:B------:R-:W-:-:S04]  /*0f80*/  IMAD.WIDE.U32 R10, P0, R13, R19, R8 ;  /* 0x000000130d0a7225 */ /* 0x000fc80007800008 */
[----:B------:R-:W-:-:S04]  /*0f90*/  IMAD.WIDE.U32 R8, R13, R18, RZ ;  /* 0x000000120d087225 */ /* 0x000fc800078e00ff */
[----:B------:R-:W-:Y:S01]  /*0fa0*/  IMAD.X R13, RZ, RZ, RZ, P0 ;  /* 0x000000ffff0d7224 */ /* 0x000fe200000e06ff */
[----:B------:R-:W-:Y:S01]  /*0fb0*/  IADD3 RZ, P0, R9, R10, RZ ;  /* 0x0000000a09ff7210 */ /* 0x000fe20007f1e0ff */
[----:B------:R-:W-:-:S04]  /*0fc0*/  IMAD.MOV.U32 R12, RZ, RZ, R11 ;  /* 0x000000ffff0c7224 */ /* 0x000fc800078e000b */
[----:B------:R-:W-:-:S08]  /*0fd0*/  IMAD.WIDE.U32.X R8, R15, R19, R12, P0 ;  /* 0x000000130f087225 */ /* 0x000fd000000e040c */
.L_x_13:
[----:B------:R-:W1:Y:S01]  /*0fe0*/  LDC.64 R28, c[0x0][0x640] ;  /* 0x00019000ff1c7b82 */ /* 0x000e620000000a00 */
[-CC-:B------:R-:W-:Y:S01]  /*0ff0*/  SHF.R.U64 R32, R8, R22.reuse, R9.reuse ;  /* 0x0000001608207219 */ /* 0x180fe20000001209 */
[----:B------:R-:W-:Y:S01]  /*1000*/  IMAD.MOV.U32 R31, RZ, RZ, 0x1 ;  /* 0x00000001ff1f7424 */ /* 0x000fe200078e00ff */
[----:B------:R-:W-:Y:S02]  /*1010*/  SHF.R.U32.HI R8, RZ, R22, R9 ;  /* 0x00000016ff087219 */ /* 0x000fe40000011609 */
[----:B------:R-:W-:-:S03]  /*1020*/  IADD3 R11, P0, RZ, -R32, RZ ;  /* 0x80000020ff0b7210 */ /* 0x000fc60007f1e0ff */
[----:B0-----:R-:W0:Y:S02]  /*1030*/  LDC R12, c[0x0][0x618] ;  /* 0x00018600ff0c7b82 */ /* 0x001e240000000800 */
[----:B------:R-:W-:-:S04]  /*1040*/  IMAD.X R9, RZ, RZ, ~R8, P0 ;  /* 0x000000ffff097224 */ /* 0x000fc800000e0e08 */
[-C--:B------:R-:W-:Y:S02]  /*1050*/  IMAD R10, R9, R26.reuse, RZ ;  /* 0x0000001a090a7224 */ /* 0x080fe400078e02ff */
[----:B------:R-:W2:Y:S01]  /*1060*/  LDC R13, c[0x0][0x608] ;  /* 0x00018200ff0d7b82 */ /* 0x000ea20000000800 */
[----:B------:R-:W-:-:S04]  /*1070*/  IMAD.WIDE.U32 R8, R11, R26, R16 ;  /* 0x0000001a0b087225 */ /* 0x000fc800078e0010 */
[----:B------:R-:W-:-:S03]  /*1080*/  IMAD R11, R11, R27, R10 ;  /* 0x0000001b0b0b7224 */ /* 0x000fc600078e020a */
[----:B------:R-:W3:Y:S01]  /*1090*/  LDC R18, c[0x0][0x658] ;  /* 0x00019600ff127b82 */ /* 0x000ee20000000800 */
[----:B------:R-:W-:Y:S01]  /*10a0*/  IMAD.IADD R9, R9, 0x1, R11 ;  /* 0x0000000109097824 */ /* 0x000fe200078e020b */
[----:B-1----:R-:W-:Y:S01]  /*10b0*/  ISETP.NE.U32.AND P0, PT, R28, RZ, PT ;  /* 0x000000ff1c00720c */ /* 0x002fe20003f05070 */
[----:B------:R-:W-:-:S03]  /*10c0*/  IMAD.MOV.U32 R11, RZ, RZ, -0x1 ;  /* 0xffffffffff0b7424 */ /* 0x000fc600078e00ff */
[----:B------:R-:W-:Y:S02]  /*10d0*/  ISETP.NE.AND.EX P0, PT, R29, RZ, PT, P0 ;  /* 0x000000ff1d00720c */ /* 0x000fe40003f05300 */
[----:B------:R-:W1:Y:S01]  /*10e0*/  LDC R27, c[0x0][0x600] ;  /* 0x00018000ff1b7b82 */ /* 0x000e620000000800 */
[-CC-:B0-----:R-:W-:Y:S02]  /*10f0*/  SHF.R.U64 R25, R8, R12.reuse, R9.reuse ;  /* 0x0000000c08197219 */ /* 0x181fe40000001209 */
[----:B------:R-:W-:-:S05]  /*1100*/  SHF.R.U32.HI R8, RZ, R12, R9 ;  /* 0x0000000cff087219 */ /* 0x000fca0000011609 */
[----:B------:R-:W0:Y:S01]  /*1110*/  LDC R22, c[0x0][0x648] ;  /* 0x00019200ff167b82 */ /* 0x000e220000000800 */
[-CC-:B--2---:R-:W-:Y:S02]  /*1120*/  SHF.R.U64 R34, R25, R13.reuse, R8.reuse ;  /* 0x0000000d19227219 */ /* 0x184fe40000001208 */
[----:B------:R-:W-:-:S05]  /*1130*/  SHF.R.U32.HI R9, RZ, R13, R8 ;  /* 0x0000000dff097219 */ /* 0x000fca0000011608 */
[----:B------:R-:W2:Y:S01]  /*1140*/  LDC R26, c[0x0][0x638] ;  /* 0x00018e00ff1a7b82 */ /* 0x000ea20000000800 */
[-C--:B---3--:R-:W-:Y:S02]  /*1150*/  SHF.L.U32 R8, R11, R18.reuse, RZ ;  /* 0x000000120b087219 */ /* 0x088fe400000006ff */
[--C-:B------:R-:W-:Y:S02]  /*1160*/  SHF.R.U64 R36, R34, R18, R9.reuse ;  /* 0x0000001222247219 */ /* 0x100fe40000001209 */
[----:B------:R-:W-:Y:S02]  /*1170*/  LOP3.LUT R15, RZ, R8, RZ, 0x33, !PT ;  /* 0x00000008ff0f7212 */ /* 0x000fe400078e33ff */
[----:B------:R-:W-:Y:S01]  /*1180*/  SHF.R.U32.HI R9, RZ, R18, R9 ;  /* 0x00000012ff097219 */ /* 0x000fe20000011609 */
[----:B------:R-:W3:Y:S01]  /*1190*/  LDC R30, c[0x0][0x610] ;  /* 0x00018400ff1e7b82 */ /* 0x000ee20000000800 */
[----:B------:R-:W-:Y:S01]  /*11a0*/  IMAD.MOV.U32 R8, RZ, RZ, R36 ;  /* 0x000000ffff087224 */ /* 0x000fe200078e0024 */
[----:B------:R-:W-:Y:S06]  /*11b0*/  @!P0 BRA `(.L_x_14) ;  /* 0x0000000000288947 */ /* 0x000fec0003800000 */
[----:B------:R-:W4:Y:S02]  /*11c0*/  LDC R13, c[0x0][0x64c] ;  /* 0x00019300ff0d7b82 */ /* 0x000f240000000800 */
[----:B----4-:R-:W-:-:S05]  /*11d0*/  IADD3 R13, P0, R36, R13, RZ ;  /* 0x0000000d240d7210 */ /* 0x010fca0007f1e0ff */
        /* <DEDUP_REMOVED lines=8> */
.L_x_14:
[----:B0-----:R-:W-:Y:S01]  /*1260*/  SHF.R.U64 R9, R8, R22, R9 ;  /* 0x0000001608097219 */ /* 0x001fe20000001209 */
[----:B-1----:R-:W-:Y:S01]  /*1270*/  VIADD R10, R27, 0xffffffff ;  /* 0xffffffff1b0a7836 */ /* 0x002fe20000000000 */
[----:B------:R-:W-:Y:S01]  /*1280*/  SHF.L.U32 R7, R31, R18, RZ ;  /* 0x000000121f077219 */ /* 0x000fe200000006ff */
[----:B------:R-:W-:Y:S01]  /*1290*/  @P1 IMAD R20, R21, R24, R6 ;  /* 0x0000001815141224 */ /* 0x000fe200078e0206 */
[----:B------:R-:W-:Y:S01]  /*12a0*/  LOP3.LUT R8, R34, R15, RZ, 0xc0, !PT ;  /* 0x0000000f22087212 */ /* 0x000fe200078ec0ff */
[----:B------:R-:W-:Y:S01]  /*12b0*/  IMAD.MOV R11, RZ, RZ, -R9 ;  /* 0x000000ffff0b7224 */ /* 0x000fe200078e0a09 */
[----:B------:R-:W-:Y:S01]  /*12c0*/  LOP3.LUT R10, R25, R10, RZ, 0xc0, !PT ;  /* 0x0000000a190a7212 */ /* 0x000fe200078ec0ff */
[----:B------:R-:W-:Y:S02]  /*12d0*/  IMAD.MOV.U32 R19, RZ, RZ, R32 ;  /* 0x000000ffff137224 */ /* 0x000fe400078e0020 */
[----:B------:R-:W-:Y:S02]  /*12e0*/  IMAD R7, R7, R9, R8 ;  /* 0x0000000907077224 */ /* 0x000fe400078e0208 */
[----:B--2---:R-:W-:-:S02]  /*12f0*/  IMAD R6, R11, R26, R36 ;  /* 0x0000001a0b067224 */ /* 0x004fc400078e0224 */
[----:B---3--:R-:W-:Y:S02]  /*1300*/  IMAD R22, R7, R30, R20 ;  /* 0x0000001e07167224 */ /* 0x008fe400078e0214 */
[----:B------:R-:W-:Y:S02]  /*1310*/  IMAD R7, R6, R27, R10 ;  /* 0x0000001b06077224 */ /* 0x000fe400078e020a */
[----:B------:R-:W-:-:S03]  /*1320*/  IMAD.MOV.U32 R8, RZ, RZ, 0x1 ;  /* 0x00000001ff087424 */ /* 0x000fc600078e00ff */
[----:B------:R-:W-:Y:S02]  /*1330*/  SEL R18, R7, R22, !P1 ;  /* 0x0000001607127207 */ /* 0x000fe40004800000 */
[----:B------:R-:W-:-:S07]  /*1340*/  SEL R22, R22, R7, !P1 ;  /* 0x0000000716167207 */ /* 0x000fce0004800000 */
.L_x_12:
[----:B------:R-:W-:Y:S05]  /*1350*/  @!P2 BRA `(.L_x_15) ;  /* 0x00000000000ca947 */ /* 0x000fea0003800000 */
[----:B------:R-:W-:Y:S01]  /*1360*/  UCGABAR_WAIT ;  /* 0x0000000000007dc7 */ /* 0x000fe20008000000 */
[----:B------:R-:W-:Y:S01]  /*1370*/  CCTL.IVALL ;  /* 0x00000000ff00798f */ /* 0x000fe20002000000 */
[----:B------:R-:W-:Y:S05]  /*1380*/  BRA `(.L_x_16) ;  /* 0x0000000000047947 */ /* 0x000fea0003800000 */
.L_x_15:
[----:B------:R-:W-:Y:S06]  /*1390*/  BAR.SYNC.DEFER_BLOCKING 0x0 ;  /* 0x0000000000007b1d */ /* 0x000fec0000010000 */
.L_x_16:
[----:B------:R-:W-:Y:S05]  /*13a0*/  @!P4 BRA `(.L_x_17) ;  /* 0x0000007400d0c947 */ /* 0x000fea0003800000 */
[----:B------:R-:W-:-:S13]  /*13b0*/  ISETP.GT.U32.AND P0, PT, R33, 0x1, PT ;  /* 0x000000012100780c */ /* 0x000fda0003f04070 */
[----:B------:R-:W-:Y:S05]  /*13c0*/  @P0 EXIT ;  /* 0x000000000000094d */ /* 0x000fea0003800000 */
.L_x_18:
[----:B------:R-:W-:-:S08]  /*13d0*/  NOP ;  /* 0x0000000000007918 */ /* 0x000fd00000000000 */
[----:B------:R-:W1:Y:S02]  /*13e0*/  USETMAXREG.TRY_ALLOC.CTAPOOL UP0, 0xe8 ;  /* 0x000000e8000079c8 */ /* 0x000e640008000600 */
[----:B-1----:R-:W-:-:S13]  /*13f0*/  PLOP3.LUT P0, PT, PT, PT, UP0, 0x80, 0x0 ;  /* 0x000000000000781c */ /* 0x002fda0003f0f008 */
[----:B------:R-:W-:Y:S05]  /*1400*/  @!P0 BRA `(.L_x_18) ;  /* 0xfffffffc00f08947 */ /* 0x000fea000383ffff */
[----:B------:R-:W-:-:S13]  /*1410*/  LOP3.LUT P0, RZ, R8, 0xff, RZ, 0xc0, !PT ;  /* 0x000000ff08ff7812 */ /* 0x000fda000780c0ff */
[----:B------:R-:W-:Y:S05]  /*1420*/  @!P0 EXIT ;  /* 0x000000000000894d */ /* 0x000fea0003800000 */
[----:B------:R-:W2:Y:S01]  /*1430*/  LDL.64 R10, [R1] ;  /* 0x00000000010a7983 */ /* 0x000ea20000100a00 */
[CC--:B------:R-:W-:Y:S01]  /*1440*/  LEA.HI R5, R3.reuse, R4.reuse, RZ, 0x2 ;  /* 0x0000000403057211 */ /* 0x0c0fe200078f10ff */
[----:B------:R-:W1:Y:S01]  /*1450*/  S2UR UR4, SR_CgaCtaId ;  /* 0x00000000000479c3 */ /* 0x000e620000008800 */
[----:B------:R-:W-:Y:S01]  /*1460*/  LEA.HI R3, R3, R4, RZ, 0x5 ;  /* 0x0000000403037211 */ /* 0x000fe200078f28ff */
[----:B------:R-:W-:Y:S01]  /*1470*/  UISETP.LT.AND UP0, UPT, UR40, 0x1, UPT ;  /* 0x000000012800788c */ /* 0x000fe2000bf01270 */
[--C-:B------:R-:W-:Y:S01]  /*1480*/  SHF.R.S32.HI R124, RZ, 0x2, R5.reuse ;  /* 0x00000002ff7c7819 */ /* 0x100fe20000011405 */
[----:B------:R-:W-:Y:S01]  /*1490*/  UIADD3 UR5, UR43, -0x1, URZ ;  /* 0xffffffff2b057890 */ /* 0x000fe2000fffe03f */
[----:B------:R-:W-:Y:S01]  /*14a0*/  SHF.R.S32.HI R7, RZ, 0x1f, R5 ;  /* 0x0000001fff077819 */ /* 0x000fe20000011405 */
[----:B------:R-:W-:Y:S01]  /*14b0*/  USEL UR42, UR40, 0x1, UP0 ;  /* 0x00000001282a7887 */ /* 0x000fe20008000000 */
[----:B------:R-:W-:Y:S01]  /*14c0*/  SHF.R.S32.HI R3, RZ, 0x5, R3 ;  /* 0x00000005ff037819 */ /* 0x000fe20000011403 */
[----:B------:R-:W3:Y:S01]  /*14d0*/  LDC R128, c[0x0][0x658] ;  /* 0x00019600ff807b82 */ /* 0x000ee20000000800 */
[----:B------:R-:W-:Y:S01]  /*14e0*/  LEA.HI R7, R7, R124, RZ, 0x3 ;  /* 0x0000007c07077211 */ /* 0x000fe200078f18ff */
[----:B------:R-:W-:Y:S01]  /*14f0*/  UMOV UR41, 0x400 ;  /* 0x0000040000297882 */ /* 0x000fe20000000000 */
[----:B------:R-:W-:Y:S01]  /*1500*/  LOP3.LUT R5, R5, 0xfffffffc, RZ, 0xc0, !PT ;  /* 0xfffffffc05057812 */ /* 0x000fe200078ec0ff */
[----:B------:R-:W-:Y:S01]  /*1510*/  UISETP.NE.AND UP0, UPT, UR5, URZ, UPT ;  /* 0x0000003f0500728c */ /* 0x000fe2000bf05270 */
[----:B------:R-:W-:Y:S01]  /*1520*/  LOP3.LUT R7, R7, 0xfffffff8, RZ, 0xc0, !PT ;  /* 0xfffffff807077812 */ /* 0x000fe200078ec0ff */
[----:B------:R-:W-:Y:S01]  /*1530*/  ULDC UR6, c[0x0][0x284] ;  /* 0x0000a10000067ab9 */ /* 0x000fe20000000800 */
[----:B------:R-:W-:Y:S01]  /*1540*/  LOP3.LUT R135, R23, 0x1, RZ, 0xfc, !PT ;  /* 0x0000000117877812 */ /* 0x000fe200078efcff */
[----:B------:R-:W4:Y:S01]  /*1550*/  LDC.64 R130, c[0x0][0x5c8] ;  /* 0x00017200ff827b82 */ /* 0x000f220000000a00 */
[----:B------:R-:W-:Y:S01]  /*1560*/  IMAD.IADD R5, R4, 0x1, -R5 ;  /* 0x0000000104057824 */ /* 0x000fe200078e0a05 */
[----:B------:R-:W-:Y:S01]  /*1570*/  USHF.L.U32 UR45, UR40, 0x1, URZ ;  /* 0x00000001282d7899 */ /* 0x000fe2000800063f */
[----:B------:R-:W-:Y:S01]  /*1580*/  IMAD.IADD R124, R124, 0x1, -R7 ;  /* 0x000000017c7c7824 */ /* 0x000fe200078e0a07 */
[----:B------:R-:W-:Y:S01]  /*1590*/  UIADD3 UR42, -UR42, UR40, URZ ;  /* 0x000000282a2a7290 */ /* 0x000fe2000fffe13f */
[----:B------:R-:W-:-:S02]  /*15a0*/  IMAD.MOV.U32 R7, RZ, RZ, 0x1 ;  /* 0x00000001ff077424 */ /* 0x000fc400078e00ff */
[--C-:B------:R-:W-:Y:S01]  /*15b0*/  IMAD R134, R3, -0x10, -R124.reuse ;  /* 0xfffffff003867824 */ /* 0x100fe200078e0a7c */
[----:B------:R-:W0:Y:S01]  /*15c0*/  LDC R6, c[0x0][0x288] ;  /* 0x0000a200ff067b82 */ /* 0x000e220000000800 */
[--C-:B------:R-:W-:Y:S01]  /*15d0*/  SHF.R.S32.HI R125, RZ, 0x1f, R124.reuse ;  /* 0x0000001fff7d7819 */ /* 0x100fe2000001147c */
[----:B-1----:R-:W-:Y:S01]  /*15e0*/  ULEA UR41, UR4, UR41, 0x18 ;  /* 0x0000002904297291 */ /* 0x002fe2000f8ec03f */
[----:B------:R-:W-:Y:S01]  /*15f0*/  IMAD.SHL.U32 R126, R5, 0x2, RZ ;  /* 0x00000002057e7824 */ /* 0x000fe200078e00ff */
[----:B------:R-:W-:Y:S01]  /*1600*/  USHF.L.U32 UR4, UR5, 0x3, URZ ;  /* 0x0000000305047899 */ /* 0x000fe2000800063f */
[----:B------:R-:W-:Y:S01]  /*1610*/  VIADD R134, R134, UR6 ;  /* 0x0000000686867c36 */ /* 0x000fe20008000000 */
[----:B------:R-:W-:Y:S01]  /*1620*/  USEL UR5, URZ, 0x1, UP0 ;  /* 0x000000013f057887 */ /* 0x000fe20008000000 */
[----:B------:R-:W-:Y:S01]  /*1630*/  IMAD.WIDE R124, R3, 0x10, R124 ;  /* 0x00000010037c7825 */ /* 0x000fe200078e027c */
[----:B------:R-:W-:Y:S01]  /*1640*/  UIADD3 UR46, UR41, 0x40, URZ ;  /* 0x00000040292e7890 */ /* 0x000fe2000fffe03f */
[----:B------:R-:W-:Y:S01]  /*1650*/  SHF.R.S32.HI R127, RZ, 0x1f, R126 ;  /* 0x0000001fff7f7819 */ /* 0x000fe2000001147e */
[----:B------:R-:W-:Y:S01]  /*1660*/  ULOP3.LUT UR4, UR4, 0x8, URZ, 0xc0, !UPT ;  /* 0x0000000804047892 */ /* 0x000fe2000f8ec03f */
[----:B------:R-:W-:Y:S01]  /*1670*/  IMAD.MOV.U32 R3, RZ, RZ, -0x1 ;  /* 0xffffffffff037424 */ /* 0x000fe200078e00ff */
[----:B------:R-:W-:Y:S01]  /*1680*/  ULEA UR43, UR43, UR46, 0x3 ;  /* 0x0000002e2b2b7291 */ /* 0x000fe2000f8e183f */
[----:B------:R-:W-:Y:S01]  /*1690*/  IMAD.U32 R136, RZ, RZ, UR5 ;  /* 0x00000005ff887e24 */ /* 0x000fe2000f8e00ff */
[----:B------:R-:W-:-:S02]  /*16a0*/  ULOP3.LUT UR47, UR4, 0x8, URZ, 0x3c, !UPT ;  /* 0x00000008042f7892 */ /* 0x000fc4000f8e3c3f */
[-C--:B---3--:R-:W-:Y:S01]  /*16b0*/  SHF.L.U32 R3, R3, R128.reuse, RZ ;  /* 0x0000008003037219 */ /* 0x088fe200000006ff */
[----:B------:R-:W-:Y:S01]  /*16c0*/  ULOP3.LUT UR44, UR4, 0x18, URZ, 0x3c, !UPT ;  /* 0x00000018042c7892 */ /* 0x000fe2000f8e3c3f */
[C---:B----4-:R-:W-:Y:S01]  /*16d0*/  SHF.L.U64.HI R129, R130.reuse, 0x3, R131 ;  /* 0x0000000382817819 */ /* 0x050fe20000010283 */
[----:B------:R-:W-:Y:S01]  /*16e0*/  IMAD.SHL.U32 R130, R130, 0x8, RZ ;  /* 0x0000000882827824 */ /* 0x000fe200078e00ff */
[----:B------:R-:W-:Y:S02]  /*16f0*/  SHF.L.U32 R128, R7, R128, RZ ;  /* 0x0000008007807219 */ /* 0x000fe400000006ff */
[----:B------:R-:W-:Y:S01]  /*1700*/  LOP3.LUT R133, RZ, R3, RZ, 0x33, !PT ;  /* 0x00000003ff857212 */ /* 0x000fe200078e33ff */
[----:B0-----:R-:W-:Y:S01]  /*1710*/  IMAD R131, R5, -0x2, R6 ;  /* 0xfffffffe05837824 */ /* 0x001fe200078e0206 */
[----:B--2---:R-:W-:-:S07]  /*1720*/  SHF.L.U64.HI R132, R10, 0x1, R0 ;  /* 0x000000010a847819 */ /* 0x004fce0000010200 */
.L_x_230:
[----:B------:R-:W-:-:S04]  /*1730*/  SHF.L.U32 R0, R136, 0x1f, RZ ;  /* 0x0000001f88007819 */ /* 0x000fc800000006ff */
[----:B------:R-:W0:Y:S02]  /*1740*/  SYNCS.PHASECHK.TRANS64.TRYWAIT P0, [UR43+-0x8], R0 ;  /* 0xfffff800ff0075a7 */ /* 0x000e24000800016b */
[----:B01-34-:R-:W-:Y:S05]  /*1750*/  @!P0 BRA `(.L_x_19) ;  /* 0x0000008000f08947 */ /* 0x01bfea0003800000 */
.L_x_251:
[----:B------:R-:W-:Y:S02]  /*1760*/  ULDC UR4, c[0x0][0x28c] ;  /* 0x0000a30000047ab9 */ /* 0x000fe40000000800 */
[----:B------:R-:W-:-:S13]  /*1770*/  ISETP.LT.AND P0, PT, RZ, UR4, PT ;  /* 0x00000004ff007c0c */ /* 0x000fda000bf01270 */
[----:B------:R-:W-:Y:S05]  /*1780*/  @P0 BRA `(.L_x_20) ;  /* 0x0000000000400947 */ /* 0x000fea0003800000 */
[----:B0-----:R-:W-:Y:S01]  /*1790*/  MOV R0, 0x0 ;  /* 0x0000000000007802 */ /* 0x001fe20000000f00 */
[----:B------:R-:W-:Y:S01]  /*17a0*/  ULDC.64 UR4, c[0x4][0x68] ;  /* 0x01001a0000047ab9 */ /* 0x000fe20000000a00 */
[----:B------:R-:W-:Y:S01]  /*17b0*/  ULDC.64 UR6, c[0x4][0x8] ;  /* 0x0100020000067ab9 */ /* 0x000fe20000000a00 */
[----:B------:R-:W-:Y:S01]  /*17c0*/  IMAD.U32 R4, RZ, RZ, UR4 ;  /* 0x00000004ff047e24 */ /* 0x000fe2000f8e00ff */
[----:B------:R0:W1:Y:S01]  /*17d0*/  LDC.64 R14, c[0x4][R0] ;  /* 0x01000000000e7b82 */ /* 0x0000620000000a00 */
[----:B------:R-:W-:Y:S01]  /*17e0*/  IMAD.U32 R5, RZ, RZ, UR5 ;  /* 0x00000005ff057e24 */ /* 0x000fe2000f8e00ff */
[----:B------:R-:W-:Y:S01]  /*17f0*/  ULDC.64 UR4, c[0x4][0x70] ;  /* 0x01001c0000047ab9 */ /* 0x000fe20000000a00 */
[----:B------:R-:W-:Y:S02]  /*1800*/  IMAD.U32 R10, RZ, RZ, UR6 ;  /* 0x00000006ff0a7e24 */ /* 0x000fe4000f8e00ff */
[----:B------:R-:W-:Y:S02]  /*1810*/  IMAD.U32 R6, RZ, RZ, UR4 ;  /* 0x00000004ff067e24 */ /* 0x000fe4000f8e00ff */
[----:B------:R-:W-:-:S02]  /*1820*/  IMAD.U32 R7, RZ, RZ, UR5 ;  /* 0x00000005ff077e24 */ /* 0x000fc4000f8e00ff */
[----:B------:R-:W-:Y:S02]  /*1830*/  IMAD.U32 R11, RZ, RZ, UR7 ;  /* 0x00000007ff0b7e24 */ /* 0x000fe4000f8e00ff */
[----:B------:R-:W-:Y:S02]  /*1840*/  IMAD.MOV.U32 R8, RZ, RZ, 0x1e1 ;  /* 0x000001e1ff087424 */ /* 0x000fe400078e00ff */
[----:B------:R-:W-:Y:S02]  /*1850*/  IMAD.MOV.U32 R12, RZ, RZ, 0x1 ;  /* 0x00000001ff0c7424 */ /* 0x000fe400078e00ff */
[----:B0-----:R-:W-:-:S07]  /*1860*/  IMAD.MOV.U32 R13, RZ, RZ, RZ ;  /* 0x000000ffff0d7224 */ /* 0x001fce00078e00ff */
[----:B------:R-:W-:-:S07]  /*1870*/  LEPC R20, `(.L_x_20) ;  /* 0x000000001014794e */ /* 0x000fce0000000000 */
[----:B-1---5:R-:W-:Y:S05]  /*1880*/  CALL.ABS.NOINC R14 ;  /* 0x000000000e007343 */ /* 0x022fea0003c00000 */
.L_x_20:
[----:B------:R-:W-:-:S13]  /*1890*/  ISETP.NE.AND P0, PT, R135, 0x3, PT ;  /* 0x000000038700780c */ /* 0x000fda0003f05270 */
[----:B------:R-:W-:Y:S05]  /*18a0*/  @!P0 BRA `(.L_x_21) ;  /* 0x0000000000048947 */ /* 0x000fea0003800000 */
[----:B------:R-:W-:Y:S01]  /*18b0*/  BPT.TRAP 0x1 ;  /* 0x000000040000795c */ /* 0x000fe20000300000 */
.L_x_21:
[----:B0-----:R-:W-:Y:S02]  /*18c0*/  IMAD.U32 R3, RZ, RZ, UR38 ;  /* 0x00000026ff037e24 */ /* 0x001fe4000f8e00ff */
[----:B------:R-:W-:-:S03]  /*18d0*/  IMAD.U32 R0, RZ, RZ, UR39 ;  /* 0x00000027ff007e24 */ /* 0x000fc6000f8e00ff */
[----:B------:R-:W-:Y:S02]  /*18e0*/  LEA R3, R3, UR41, 0x3 ;  /* 0x0000002903037c11 */ /* 0x000fe4000f8e18ff */
[----:B------:R-:W-:-:S04]  /*18f0*/  SHF.L.U32 R0, R0, 0x1f, RZ ;  /* 0x0000001f00007819 */ /* 0x000fc800000006ff */
[----:B------:R0:W1:Y:S01]  /*1900*/  SYNCS.PHASECHK.TRANS64.TRYWAIT P1, [R3+URZ], R0 ;  /* 0x00000000030075a7 */ /* 0x000062000802017f */
[----:B------:R-:W-:Y:S05]  /*1910*/  @!P0 BRA `(.L_x_22) ;  /* 0x0000000000048947 */ /* 0x000fea0003800000 */
[----:B------:R-:W-:Y:S01]  /*1920*/  BPT.TRAP 0x1 ;  /* 0x000000040000795c */ /* 0x000fe20000300000 */
.L_x_22:
[----:B------:R-:W-:-:S05]  /*1930*/  IMAD.U32 R4, RZ, RZ, UR42 ;  /* 0x0000002aff047e24 */ /* 0x000fca000f8e00ff */
[----:B------:R-:W-:Y:S01]  /*1940*/  ISETP.GE.AND P2, PT, R4, 0x1, PT ;  /* 0x000000010400780c */ /* 0x000fe20003f46270 */
[----:B-1----:R-:W-:-:S12]  /*1950*/  @P1 BRA `(.L_x_23) ;  /* 0x0000000000081947 */ /* 0x002fd80003800000 */
[----:B------:R-:W1:Y:S02]  /*1960*/  SYNCS.PHASECHK.TRANS64.TRYWAIT P1, [R3+URZ], R0 ;  /* 0x00000000030075a7 */ /* 0x000e64000802017f */
[----:B-1----:R-:W-:Y:S05]  /*1970*/  @!P1 BRA `(.L_x_24) ;  /* 0x0000008000809947 */ /* 0x002fea0003800000 */
.L_x_23:
[----:B------:R-:W-:Y:S05]  /*1980*/  WARPSYNC.ALL ;  /* 0x0000000000007948 */ /* 0x000fea0003800000 */
[----:B------:R-:W-:Y:S01]  /*1990*/  UIADD3 UR4, UR41, 0x100, URZ ;  /* 0x0000010029047890 */ /* 0x000fe2000fffe03f */
[----:B------:R-:W-:Y:S01]  /*19a0*/  WARPGROUP.ARRIVE ;  /* 0x00000000000079c5 */ /* 0x000fe20000000000 */
[----:B------:R-:W-:Y:S02]  /*19b0*/  UIADD3 UR5, UR41, 0xc100, URZ ;  /* 0x0000c10029057890 */ /* 0x000fe4000fffe03f */
[----:B------:R-:W-:Y:S02]  /*19c0*/  USHF.R.U32.HI UR4, URZ, 0x4, UR4 ;  /* 0x000000043f047899 */ /* 0x000fe40008011604 */
[----:B------:R-:W-:-:S02]  /*19d0*/  USHF.R.U32.HI UR5, URZ, 0x4, UR5 ;  /* 0x000000043f057899 */ /* 0x000fc40008011605 */
[----:B------:R-:W-:Y:S02]  /*19e0*/  ULOP3.LUT UR4, UR4, 0x3fff, URZ, 0xc0, !UPT ;  /* 0x00003fff04047892 */ /* 0x000fe4000f8ec03f */
[----:B------:R-:W-:Y:S02]  /*19f0*/  ULOP3.LUT UR5, UR5, 0x3fff, URZ, 0xc0, !UPT ;  /* 0x00003fff05057892 */ /* 0x000fe4000f8ec03f */
[----:B------:R-:W-:Y:S02]  /*1a00*/  ULOP3.LUT UR4, UR4, 0x10000, URZ, 0xfc, !UPT ;  /* 0x0001000004047892 */ /* 0x000fe4000f8efc3f */
[----:B------:R-:W-:Y:S02]  /*1a10*/  ULOP3.LUT UR5, UR5, 0x10000, URZ, 0xfc, !UPT ;  /* 0x0001000005057892 */ /* 0x000fe4000f8efc3f */
[----:B------:R-:W-:Y:S02]  /*1a20*/  ULEA UR6, UR38, UR4, 0xa ;  /* 0x0000000426067291 */ /* 0x000fe4000f8e503f */
[----:B------:R-:W-:Y:S01]  /*1a30*/  UIMAD UR7, UR38, 0xc00, UR5 ;  /* 0x00000c00260778a4 */ /* 0x000fe2000f8e0205 */
[----:B------:R-:W-:Y:S01]  /*1a40*/  UMOV UR9, 0x40000040 ;  /* 0x4000004000097882 */ /* 0x000fe20000000000 */
[----:B------:R-:W-:-:S03]  /*1a50*/  UMOV UR11, 0x40000040 ;  /* 0x40000040000b7882 */ /* 0x000fc60000000000 */
[----:B------:R-:W-:Y:S02]  /*1a60*/  UMOV UR8, UR6 ;  /* 0x0000000600087c82 */ /* 0x000fe40008000000 */
[----:B------:R-:W-:Y:S02]  /*1a70*/  UMOV UR10, UR7 ;  /* 0x00000007000a7c82 */ /* 0x000fe40008000000 */
[----:B------:R-:W-:Y:S01]  /*1a80*/  HGMMA.64x192x16.F32 R24, gdesc[UR8], RZ, !UPT, gsb0 ;  /* 0x02e00000081879f0 */ /* 0x000fe2000c0008ff */
[----:B------:R-:W-:Y:S02]  /*1a90*/  UIADD3 UR8, UR6, 0x2, URZ ;  /* 0x0000000206087890 */ /* 0x000fe4000fffe03f */
[----:B------:R-:W-:Y:S01]  /*1aa0*/  UIADD3 UR10, UR7, 0x2, URZ ;  /* 0x00000002070a7890 */ /* 0x000fe2000fffe03f */
[----:B------:R-:W-:Y:S01]  /*1ab0*/  UMOV UR9, 0x40000040 ;  /* 0x4000004000097882 */ /* 0x000fe20000000000 */
[----:B------:R-:W-:Y:S01]  /*1ac0*/  UMOV UR11, 0x40000040 ;  /* 0x40000040000b7882 */ /* 0x000fe20000000000 */
[----:B------:R-:W-:-:S02]  /*1ad0*/  WARPGROUP.DEPBAR.LE gsb0, 0x0 ;  /* 0x00008000000079c5 */ /* 0x000fc40000010000 */
[----:B------:R-:W-:-:S12]  /*1ae0*/  WARPGROUP.ARRIVE ;  /* 0x00000000000079c5 */ /* 0x000fd80000000000 */
[----:B------:R-:W-:Y:S01]  /*1af0*/  HGMMA.64x192x16.F32 R24, gdesc[UR8], R24, gsb0 ;  /* 0x02e00000081879f0 */ /* 0x000fe20008000818 */
[----:B------:R-:W-:Y:S02]  /*1b00*/  UIADD3 UR8, UR6, 0x4, URZ ;  /* 0x0000000406087890 */ /* 0x000fe4000fffe03f */
[----:B------:R-:W-:Y:S01]  /*1b10*/  UIADD3 UR10, UR7, 0x4, URZ ;  /* 0x00000004070a7890 */ /* 0x000fe2000fffe03f */
[----:B------:R-:W-:Y:S01]  /*1b20*/  UMOV UR9, 0x40000040 ;  /* 0x4000004000097882 */ /* 0x000fe20000000000 */
[----:B------:R-:W-:Y:S01]  /*1b30*/  UMOV UR11, 0x40000040 ;  /* 0x40000040000b7882 */ /* 0x000fe20000000000 */
[----:B------:R-:W-:Y:S02]  /*1b40*/  WARPGROUP.DEPBAR.LE gsb0, 0x0 ;  /* 0x00008000000079c5 */ /* 0x000fe40000010000 */
        /* <DEDUP_REMOVED lines=36> */
[----:B------:R-:W-:Y:S03]  /*1d90*/  HGMMA.64x192x16.F32 R24, gdesc[UR8], R24, gsb0 ;  /* 0x02e00000081879f0 */ /* 0x000fe60008000818 */
[----:B------:R-:W-:Y:S02]  /*1da0*/  WARPGROUP.DEPBAR.LE gsb0, 0x0 ;  /* 0x00008000000079c5 */ /* 0x000fe40000010000 */
[----:B------:R-:W-:Y:S05]  /*1db0*/  @!P2 BRA `(.L_x_25) ;  /* 0x000000040084a947 */ /* 0x000fea0003800000 */
[----:B------:R-:W-:Y:S01]  /*1dc0*/  UIADD3 UR6, UR38, 0x1, URZ ;  /* 0x0000000126067890 */ /* 0x000fe2000fffe03f */
[----:B01----:R-:W-:Y:S02]  /*1dd0*/  IMAD.U32 R0, RZ, RZ, UR42 ;  /* 0x0000002aff007e24 */ /* 0x003fe4000f8e00ff */
[----:B------:R-:W-:Y:S01]  /*1de0*/  IMAD.U32 R3, RZ, RZ, UR38 ;  /* 0x00000026ff037e24 */ /* 0x000fe2000f8e00ff */
[----:B------:R-:W-:-:S04]  /*1df0*/  UISETP.NE.AND UP0, UPT, UR6, 0x3, UPT ;  /* 0x000000030600788c */ /* 0x000fc8000bf05270 */
[----:B------:R-:W-:Y:S02]  /*1e00*/  USEL UR7, URZ, 0x1, UP0 ;  /* 0x000000013f077887 */ /* 0x000fe40008000000 */
[----:B------:R-:W-:Y:S02]  /*1e10*/  USEL UR6, UR6, URZ, UP0 ;  /* 0x0000003f06067287 */ /* 0x000fe40008000000 */
[----:B------:R-:W-:-:S06]  /*1e20*/  ULOP3.LUT UR7, UR39, UR7, URZ, 0x3c, !UPT ;  /* 0x0000000727077292 */ /* 0x000fcc000f8e3c3f */
[----:B------:R-:W-:-:S07]  /*1e30*/  IMAD.U32 R6, RZ, RZ, UR7 ;  /* 0x00000007ff067e24 */ /* 0x000fce000f8e00ff */
.L_x_32:
[----:B------:R-:W-:Y:S05]  /*1e40*/  @!P0 BRA `(.L_x_26) ;  /* 0x0000000000048947 */ /* 0x000fea0003800000 */
[----:B------:R-:W-:Y:S01]  /*1e50*/  BPT.TRAP 0x1 ;  /* 0x000000040000795c */ /* 0x000fe20000300000 */
.L_x_26:
[----:B------:R-:W-:Y:S01]  /*1e60*/  ULEA UR7, UR6, UR41, 0x3 ;  /* 0x0000002906077291 */ /* 0x000fe2000f8e183f */
[----:B------:R-:W-:-:S08]  /*1e70*/  SHF.L.U32 R4, R6, 0x1f, RZ ;  /* 0x0000001f06047819 */ /* 0x000fd000000006ff */
[----:B------:R0:W1:Y:S01]  /*1e80*/  SYNCS.PHASECHK.TRANS64.TRYWAIT P1, [UR7], R4 ;  /* 0x00000004ff0075a7 */ /* 0x0000620008020147 */
[----:B------:R-:W-:Y:S05]  /*1e90*/  @!P0 BRA `(.L_x_27) ;  /* 0x0000000000048947 */ /* 0x000fea0003800000 */
[----:B------:R-:W-:Y:S01]  /*1ea0*/  BPT.TRAP 0x1 ;  /* 0x000000040000795c */ /* 0x000fe20000300000 */
.L_x_27:
[----:B-1----:R-:W-:Y:S05]  /*1eb0*/  @P1 BRA `(.L_x_28) ;  /* 0x0000000000081947 */ /* 0x002fea0003800000 */
[----:B------:R-:W1:Y:S02]  /*1ec0*/  SYNCS.PHASECHK.TRANS64.TRYWAIT P1, [UR7], R4 ;  /* 0x00000004ff0075a7 */ /* 0x000e640008020147 */
[----:B-1----:R-:W-:Y:S05]  /*1ed0*/  @!P1 BRA `(.L_x_29) ;  /* 0x0000007c003c9947 */ /* 0x002fea0003800000 */
.L_x_28:
[----:B------:R-:W-:Y:S01]  /*1ee0*/  ULEA UR7, UR6, UR4, 0xa ;  /* 0x0000000406077291 */ /* 0x000fe2000f8e503f */
[----:B------:R-:W-:Y:S01]  /*1ef0*/  WARPGROUP.ARRIVE ;  /* 0x00000000000079c5 */ /* 0x000fe20000000000 */
[----:B------:R-:W-:Y:S01]  /*1f00*/  UIMAD UR12, UR6, 0xc00, UR5 ;  /* 0x00000c00060c78a4 */ /* 0x000fe2000f8e0205 */
[----:B------:R-:W-:Y:S01]  /*1f10*/  UMOV UR9, 0x40000040 ;  /* 0x4000004000097882 */ /* 0x000fe20000000000 */
[----:B------:R-:W-:-:S03]  /*1f20*/  UMOV UR11, 0x40000040 ;  /* 0x40000040000b7882 */ /* 0x000fc60000000000 */
[----:B------:R-:W-:Y:S02]  /*1f30*/  UMOV UR8, UR7 ;  /* 0x0000000700087c82 */ /* 0x000fe40008000000 */
[----:B------:R-:W-:Y:S02]  /*1f40*/  UMOV UR10, UR12 ;  /* 0x0000000c000a7c82 */ /* 0x000fe40008000000 */
[----:B------:R-:W-:Y:S01]  /*1f50*/  HGMMA.64x192x16.F32 R24, gdesc[UR8], R24, gsb0 ;  /* 0x02e00000081879f0 */ /* 0x000fe20008000818 */
        /* <DEDUP_REMOVED lines=51> */
[----:B------:R-:W-:Y:S01]  /*2290*/  BPT.TRAP 0x1 ;  /* 0x000000040000795c */ /* 0x000fe20000300000 */
.L_x_30:
[----:B------:R-:W-:-:S13]  /*22a0*/  ISETP.NE.AND P1, PT, R122, RZ, PT ;  /* 0x000000ff7a00720c */ /* 0x000fda0003f25270 */
[----:B01----:R-:W-:-:S05]  /*22b0*/  @P1 LEA R4, R3, UR41, 0x3 ;  /* 0x0000002903041c11 */ /* 0x003fca000f8e18ff */
[----:B------:R-:W-:-:S05]  /*22c0*/  @P1 VIADD R4, R4, 0x18 ;  /* 0x0000001804041836 */ /* 0x000fca0000000000 */
[----:B------:R-:W-:-:S04]  /*22d0*/  @P1 PRMT R4, R123, 0x654, R4 ;  /* 0x000006547b041816 */ /* 0x000fc80000000004 */
[----:B------:R0:W-:Y:S01]  /*22e0*/  @P1 SYNCS.ARRIVE.TRANS64.RED.A1T0 RZ, [R4+URZ], RZ ;  /* 0x000000ff04ff19a7 */ /* 0x0001e2000810043f */
[----:B------:R-:W-:-:S13]  /*22f0*/  ISETP.GT.U32.AND P1, PT, R23, 0x1, PT ;  /* 0x000000011700780c */ /* 0x000fda0003f24070 */
[----:B0-----:R-:W-:Y:S05]  /*2300*/  @P1 BRA `(.L_x_31) ;  /* 0x0000000000041947 */ /* 0x001fea0003800000 */
[----:B------:R-:W-:Y:S01]  /*2310*/  BPT.TRAP 0x1 ;  /* 0x000000040000795c */ /* 0x000fe20000300000 */
.L_x_31:
[----:B------:R-:W-:Y:S01]  /*2320*/  UIADD3 UR6, UR6, 0x1, URZ ;  /* 0x0000000106067890 */ /* 0x000fe2000fffe03f */
[C---:B------:R-:W-:Y:S01]  /*2330*/  ISETP.GT.AND P2, PT, R0.reuse, 0x1, PT ;  /* 0x000000010000780c */ /* 0x040fe20003f44270 */
[----:B------:R-:W-:Y:S02]  /*2340*/  VIADD R3, R3, 0x1 ;  /* 0x0000000103037836 */ /* 0x000fe40000000000 */
[----:B------:R-:W-:Y:S01]  /*2350*/  UISETP.NE.AND UP0, UPT, UR6, 0x3, UPT ;  /* 0x000000030600788c */ /* 0x000fe2000bf05270 */
[----:B------:R-:W-:Y:S02]  /*2360*/  VIADD R0, R0, 0xffffffff ;  /* 0xffffffff00007836 */ /* 0x000fe40000000000 */
[C---:B------:R-:W-:Y:S01]  /*2370*/  ISETP.NE.AND P1, PT, R3.reuse, 0x3, PT ;  /* 0x000000030300780c */ /* 0x040fe20003f25270 */
[----:B------:R-:W-:Y:S02]  /*2380*/  USEL UR7, URZ, 0x1, UP0 ;  /* 0x000000013f077887 */ /* 0x000fe40008000000 */
[----:B------:R-:W-:Y:S01]  /*2390*/  USEL UR6, UR6, URZ, UP0 ;  /* 0x0000003f06067287 */ /* 0x000fe20008000000 */
[----:B------:R-:W-:-:S03]  /*23a0*/  SEL R3, R3, RZ, P1 ;  /* 0x000000ff03037207 */ /* 0x000fc60000800000 */
[----:B------:R-:W-:Y:S01]  /*23b0*/  LOP3.LUT R6, R6, UR7, RZ, 0x3c, !PT ;  /* 0x0000000706067c12 */ /* 0x000fe2000f8e3cff */
[----:B------:R-:W-:Y:S07]  /*23c0*/  @P2 BRA `(.L_x_32) ;  /* 0xfffffff8009c2947 */ /* 0x000fee000383ffff */
.L_x_25:
[----:B01----:R-:W0:Y:S01]  /*23d0*/  LDC R0, c[0x0][0x28c] ;  /* 0x0000a300ff007b82 */ /* 0x003e220000000800 */
[----:B------:R-:W-:-:S04]  /*23e0*/  IMAD.U32 R3, RZ, RZ, UR47 ;  /* 0x0000002fff037e24 */ /* 0x000fc8000f8e00ff */
[----:B------:R1:W-:Y:S01]  /*23f0*/  SYNCS.ARRIVE.TRANS64.A1T0 RZ, [R3+UR46], RZ ;  /* 0x000000ff03ff79a7 */ /* 0x0003e2000810002e */
[----:B0-----:R-:W-:-:S13]  /*2400*/  ISETP.GE.AND P1, PT, R0, 0x1, PT ;  /* 0x000000010000780c */ /* 0x001fda0003f26270 */
[----:B-1----:R-:W-:Y:S05]  /*2410*/  @!P1 BRA `(.L_x_33) ;  /* 0x0000000000449947 */ /* 0x002fea0003800000 */
[----:B------:R-:W-:Y:S05]  /*2420*/  @!P0 BRA `(.L_x_34) ;  /* 0x0000000000048947 */ /* 0x000fea0003800000 */
[----:B------:R-:W-:Y:S01]  /*2430*/  BPT.TRAP 0x1 ;  /* 0x000000040000795c */ /* 0x000fe20000300000 */
.L_x_34:
[----:B------:R-:W-:-:S13]  /*2440*/  ISETP.NE.AND P0, PT, R122, RZ, PT ;  /* 0x000000ff7a00720c */ /* 0x000fda0003f05270 */
[----:B------:R-:W-:-:S05]  /*2450*/  VOTEU.ANY UP0, P0 ;  /* 0x00000000003f7886 */ /* 0x000fca0000000100 */
[----:B------:R-:W-:-:S06]  /*2460*/  @UP0 UIADD3 UR4, UR38, UR42, URZ ;  /* 0x0000002a26040290 */ /* 0x000fcc000fffe03f */
[----:B------:R-:W-:Y:S02]  /*2470*/  IMAD.U32 R4, RZ, RZ, UR4 ;  /* 0x00000004ff047e24 */ /* 0x000fe4000f8e00ff */
[----:B------:R-:W-:Y:S02]  /*2480*/  IMAD.U32 R3, RZ, RZ, UR4 ;  /* 0x00000004ff037e24 */ /* 0x000fe4000f8e00ff */
[----:B------:R-:W-:-:S05]  /*2490*/  @P0 IMAD.WIDE.U32 R4, R4, -0x55555555, RZ ;  /* 0xaaaaaaab04040825 */ /* 0x000fca00078e00ff */
[----:B------:R-:W-:-:S05]  /*24a0*/  @P0 SHF.R.U32.HI R0, RZ, 0x1, R5 ;  /* 0x00000001ff000819 */ /* 0x000fca0000011605 */
[----:B------:R-:W-:-:S05]  /*24b0*/  @P0 IMAD R0, R0, -0x3, R3 ;  /* 0xfffffffd00000824 */ /* 0x000fca00078e0203 */
[----:B------:R-:W-:-:S05]  /*24c0*/  @P0 LEA R0, R0, UR41, 0x3 ;  /* 0x0000002900000c11 */ /* 0x000fca000f8e18ff */
[----:B------:R-:W-:-:S05]  /*24d0*/  @P0 VIADD R0, R0, 0x18 ;  /* 0x0000001800000836 */ /* 0x000fca0000000000 */
[----:B------:R-:W-:-:S04]  /*24e0*/  @P0 PRMT R0, R123, 0x654, R0 ;  /* 0x000006547b000816 */ /* 0x000fc80000000000 */
[----:B------:R0:W-:Y:S01]  /*24f0*/  @P0 SYNCS.ARRIVE.TRANS64.RED.A1T0 RZ, [R0+URZ], RZ ;  /* 0x000000ff00ff09a7 */ /* 0x0001e2000810043f */
[----:B------:R-:W-:-:S13]  /*2500*/  ISETP.GT.U32.AND P0, PT, R23, 0x1, PT ;  /* 0x000000011700780c */ /* 0x000fda0003f04070 */
[----:B0-----:R-:W-:Y:S05]  /*2510*/  @P0 BRA `(.L_x_33) ;  /* 0x0000000000040947 */ /* 0x001fea0003800000 */
[----:B------:R-:W-:Y:S01]  /*2520*/  BPT.TRAP 0x1 ;  /* 0x000000040000795c */ /* 0x000fe20000300000 */
.L_x_33:
[----:B------:R-:W-:Y:S01]  /*2530*/  SHF.L.U32 R0, R136, 0x1f, RZ ;  /* 0x0000001f88007819 */ /* 0x000fe200000006ff */
[----:B------:R-:W-:Y:S01]  /*2540*/  UIADD3 UR38, UR38, UR45, URZ ;  /* 0x0000002d26267290 */ /* 0x000fe2000fffe03f */
[----:B------:R-:W-:Y:S01]  /*2550*/  SHF.R.S32.HI R15, RZ, 0x1f, R19 ;  /* 0x0000001fff0f7819 */ /* 0x000fe20000011413 */
[----:B------:R-:W-:Y:S01]  /*2560*/  UISETP.GE.U32.AND UP1, UPT, UR45, 0x3, UPT ;  /* 0x000000032d00788c */ /* 0x000fe2000bf26070 */
[----:B------:R-:W0:Y:S01]  /*2570*/  SYNCS.PHASECHK.TRANS64.TRYWAIT P0, [UR43+0x8], R0 ;  /* 0x00000800ff0075a7 */ /* 0x000e22000800016b */
[----:B------:R-:W-:Y:S02]  /*2580*/  UISETP.GT.U32.AND UP0, UPT, UR38, 0x2, UPT ;  /* 0x000000022600788c */ /* 0x000fe4000bf04070 */
[----:B------:R-:W-:Y:S02]  /*2590*/  UIMAD.WIDE.U32 UR4, UR38, -0x55555555, URZ ;  /* 0xaaaaaaab260478a5 */ /* 0x000fe4000f8e003f */
[----:B------:R-:W-:Y:S02]  /*25a0*/  UISETP.LT.U32.AND UP0, UPT, UR45, 0x3, UP0 ;  /* 0x000000032d00788c */ /* 0x000fe40008701070 */
[----:B------:R-:W-:-:S02]  /*25b0*/  USHF.R.U32.HI UR4, URZ, 0x1, UR5 ;  /* 0x000000013f047899 */ /* 0x000fc40008011605 */
[----:B------:R-:W-:Y:S02]  /*25c0*/  USEL UR6, URZ, 0x1, !UP0 ;  /* 0x000000013f067887 */ /* 0x000fe4000c000000 */
[----:B------:R-:W-:Y:S02]  /*25d0*/  UIMAD UR38, UR4, -0x3, UR38 ;  /* 0xfffffffd042678a4 */ /* 0x000fe4000f8e0226 */
[----:B------:R-:W-:-:S04]  /*25e0*/  ULOP3.LUT UR39, UR39, UR6, URZ, 0x3c, !UPT ;  /* 0x0000000627277292 */ /* 0x000fc8000f8e3c3f */
[----:B------:R-:W-:Y:S01]  /*25f0*/  @UP1 ULOP3.LUT UR39, UR39, 0x1, UR4, 0x78, !UPT ;  /* 0x0000000127271892 */ /* 0x000fe2000f8e7804 */
[----:B0-----:R-:W-:Y:S11]  /*2600*/  @!P0 BRA `(.L_x_35) ;  /* 0x0000007400888947 */ /* 0x001ff60003800000 */
.L_x_252:
[----:B------:R-:W-:Y:S01]  /*2610*/  IMAD.SHL.U32 R7, R22, 0x40, RZ ;  /* 0x0000004016077824 */ /* 0x000fe200078e00ff */
[----:B------:R-:W-:Y:S01]  /*2620*/  ULDC UR6, c[0x0][0x284] ;  /* 0x0000a10000067ab9 */ /* 0x000fe20000000800 */
[----:B------:R-:W-:Y:S01]  /*2630*/  IMAD R10, R18, 0xc0, RZ ;  /* 0x000000c0120a7824 */ /* 0x000fe200078e02ff */
[----:B------:R-:W-:Y:S01]  /*2640*/  ULDC.64 UR4, c[0x0][0x5d0] ;  /* 0x0001740000047ab9 */ /* 0x000fe20000000a00 */
[----:B------:R-:W-:Y:S01]  /*2650*/  IMAD.WIDE R138, R22, 0x40, R124 ;  /* 0x00000040168a7825 */ /* 0x000fe200078e027c */
[----:B------:R-:W-:Y:S01]  /*2660*/  ISETP.GE.AND P0, PT, R7, UR6, PT ;  /* 0x0000000607007c0c */ /* 0x000fe2000bf06270 */
[----:B------:R-:W-:Y:S01]  /*2670*/  ULDC UR6, c[0x0][0x288] ;  /* 0x0000a20000067ab9 */ /* 0x000fe20000000800 */
[----:B------:R-:W-:Y:S01]  /*2680*/  SHF.R.S32.HI R11, RZ, 0x1f, R10 ;  /* 0x0000001fff0b7819 */ /* 0x000fe2000001140a */
[----:B0-----:R-:W-:Y:S01]  /*2690*/  IMAD R0, R15, UR4, RZ ;  /* 0x000000040f007c24 */ /* 0x001fe2000f8e02ff */
[----:B------:R-:W-:Y:S01]  /*26a0*/  ISETP.GE.OR P0, PT, R10, UR6, P0 ;  /* 0x000000060a007c0c */ /* 0x000fe20008706670 */
[----:B------:R-:W-:-:S04]  /*26b0*/  IMAD.WIDE.U32 R4, R19, UR4, R126 ;  /* 0x0000000413047c25 */ /* 0x000fc8000f8e007e */
[----:B------:R-:W-:Y:S01]  /*26c0*/  IMAD R3, R19, UR5, R0 ;  /* 0x0000000513037c24 */ /* 0x000fe2000f8e0200 */
[----:B------:R-:W-:Y:S01]  /*26d0*/  IADD3 R4, P1, R10, R4, RZ ;  /* 0x000000040a047210 */ /* 0x000fe20007f3e0ff */
[----:B------:R-:W-:Y:S02]  /*26e0*/  ULDC.64 UR4, c[0x0][0x5c8] ;  /* 0x0001720000047ab9 */ /* 0x000fe40000000a00 */
[----:B------:R-:W-:Y:S01]  /*26f0*/  IMAD R9, R139, UR4, RZ ;  /* 0x000000048b097c24 */ /* 0x000fe2000f8e02ff */
[----:B------:R-:W-:-:S03]  /*2700*/  IADD3.X R5, R11, R5, R3, P1, !PT ;  /* 0x000000050b057210 */ /* 0x000fc60000ffe403 */
[C---:B------:R-:W-:Y:S02]  /*2710*/  IMAD R9, R138.reuse, UR5, R9 ;  /* 0x000000058a097c24 */ /* 0x040fe4000f8e0209 */
[----:B------:R-:W-:Y:S01]  /*2720*/  IMAD.WIDE.U32 R140, R138, UR4, R4 ;  /* 0x000000048a8c7c25 */ /* 0x000fe2000f8e0004 */
[----:B------:R-:W-:Y:S06]  /*2730*/  @P0 BRA `(.L_x_36) ;  /* 0x0000005c00580947 */ /* 0x000fec0003800000 */
[----:B-----5:R-:W-:Y:S01]  /*2740*/  FSETP.NEU.AND P0, PT, R120, RZ, PT ;  /* 0x000000ff7800720b */ /* 0x020fe20003f0d000 */
[----:B------:R-:W-:Y:S01]  /*2750*/  IMAD.IADD R3, R131, 0x1, -R10 ;  /* 0x0000000183037824 */ /* 0x000fe200078e0a0a */
[----:B------:R-:W-:Y:S01]  /*2760*/  BSSY B0, `(.L_x_36) ;  /* 0x00005d3000007945 */ /* 0x000fe20003800000 */
[----:B------:R-:W-:Y:S02]  /*2770*/  IMAD.IADD R0, R134, 0x1, -R7 ;  /* 0x0000000186007824 */ /* 0x000fe400078e0a07 */
[----:B------:R-:W-:Y:S01]  /*2780*/  IMAD.IADD R147, R141, 0x1, R9 ;  /* 0x000000018d937824 */ /* 0x000fe200078e0209 */
[----:B------:R-:W-:-:S04]  /*2790*/  ISETP.GT.AND P2, PT, R3, RZ, PT ;  /* 0x000000ff0300720c */ /* 0x000fc80003f44270 */
[----:B------:R-:W-:-:S03]  /*27a0*/  ISETP.GT.AND P1, PT, R0, RZ, P2 ;  /* 0x000000ff0000720c */ /* 0x000fc60001724270 */
[----:B------:R-:W-:Y:S10]  /*27b0*/  @!P0 BRA `(.L_x_37) ;  /* 0x00000040005c8947 */ /* 0x000ff40003800000 */
[----:B------:R-:W0:Y:S01]  /*27c0*/  LDC.64 R12, c[0x0][0x5b8] ;  /* 0x00016e00ff0c7b82 */ /* 0x000e220000000a00 */
[----:B------:R-:W-:-:S07]  /*27d0*/  ULDC.64 UR4, c[0x0][0x5c0] ;  /* 0x0001700000047ab9 */ /* 0x000fce0000000a00 */
[----:B------:R-:W1:Y:S08]  /*27e0*/  LDC.64 R144, c[0x0][0x5b0] ;  /* 0x00016c00ff907b82 */ /* 0x000e700000000a00 */
[----:B------:R-:W2:Y:S01]  /*27f0*/  LDC.64 R8, c[0x0][0x5a8] ;  /* 0x00016a00ff087b82 */ /* 0x000ea20000000a00 */
[-C--:B0-----:R-:W-:Y:S02]  /*2800*/  IMAD R6, R15, R12.reuse, RZ ;  /* 0x0000000c0f067224 */ /* 0x081fe400078e02ff */
[----:B------:R-:W-:-:S04]  /*2810*/  IMAD.WIDE.U32 R4, R19, R12, R126 ;  /* 0x0000000c13047225 */ /* 0x000fc800078e007e */
[----:B------:R-:W-:Y:S01]  /*2820*/  IMAD R141, R19, R13, R6 ;  /* 0x0000000d138d7224 */ /* 0x000fe200078e0206 */
[----:B------:R-:W-:Y:S01]  /*2830*/  IADD3 R14, P0, R10, R4, RZ ;  /* 0x000000040a0e7210 */ /* 0x000fe20007f1e0ff */
[----:B-1----:R-:W-:-:S03]  /*2840*/  IMAD R4, R139, R144, RZ ;  /* 0x000000908b047224 */ /* 0x002fc600078e02ff */
[----:B------:R-:W-:Y:S01]  /*2850*/  IADD3.X R15, R11, R5, R141, P0, !PT ;  /* 0x000000050b0f7210 */ /* 0x000fe200007fe48d */
[C---:B------:R-:W-:Y:S02]  /*2860*/  IMAD R143, R138.reuse, R145, R4 ;  /* 0x000000918a8f7224 */ /* 0x040fe400078e0204 */
[----:B------:R-:W-:-:S04]  /*2870*/  IMAD.WIDE.U32 R4, R138, R144, R14 ;  /* 0x000000908a047225 */ /* 0x000fc800078e000e */
[----:B------:R-:W-:Y:S01]  /*2880*/  IMAD.IADD R5, R5, 0x1, R143 ;  /* 0x0000000105057824 */ /* 0x000fe200078e028f */
[----:B--2---:R-:W-:-:S04]  /*2890*/  LEA R6, P0, R4, R8, 0x1 ;  /* 0x0000000804067211 */ /* 0x004fc800078008ff */
[----:B------:R-:W-:-:S05]  /*28a0*/  LEA.HI.X R7, R4, R9, R5, 0x1, P0 ;  /* 0x0000000904077211 */ /* 0x000fca00000f0c05 */
[----:B------:R0:W2:Y:S01]  /*28b0*/  @P1 LDG.E.LTC128B.U16 R13, desc[UR36][R6.64] ;  /* 0x00000024060d1981 */ /* 0x0000a2000c1e1520 */
[----:B------:R-:W-:Y:S01]  /*28c0*/  IMAD.WIDE.U32 R4, R138, R144, R10 ;  /* 0x000000908a047225 */ /* 0x000fe200078e000a */
[----:B------:R-:W-:Y:S02]  /*28d0*/  BSSY B1, `(.L_x_38) ;  /* 0x0000014000017945 */ /* 0x000fe40003800000 */
[----:B------:R-:W-:-:S04]  /*28e0*/  IADD3 R20, P0, R126, R4, RZ ;  /* 0x000000047e147210 */ /* 0x000fc80007f1e0ff */
[----:B------:R-:W-:Y:S02]  /*28f0*/  IADD3.X R21, R127, R143, R5, P0, !PT ;  /* 0x0000008f7f157210 */ /* 0x000fe400007fe405 */
[----:B------:R-:W-:Y:S01]  /*2900*/  LEA R4, P0, R140, UR4, 0x1 ;  /* 0x000000048c047c11 */ /* 0x000fe2000f8008ff */
[----:B------:R-:W-:-:S03]  /*2910*/  IMAD.WIDE.U32 R20, R19, R12, R20 ;  /* 0x0000000c13147225 */ /* 0x000fc600078e0014 */
[----:B------:R-:W-:Y:S02]  /*2920*/  LEA.HI.X R5, R140, UR5, R147, 0x1, P0 ;  /* 0x000000058c057c11 */ /* 0x000fe400080f0c93 */
[----:B------:R-:W-:Y:S01]  /*2930*/  ISETP.GT.AND P0, PT, R3, 0x1, PT ;  /* 0x000000010300780c */ /* 0x000fe20003f04270 */
[----:B0-----:R-:W-:Y:S01]  /*2940*/  IMAD.IADD R7, R141, 0x1, R21 ;  /* 0x000000018d077824 */ /* 0x001fe200078e0215 */
[----:B------:R-:W-:Y:S02]  /*2950*/  LEA R6, P4, R20, R8, 0x1 ;  /* 0x0000000814067211 */ /* 0x000fe400078808ff */
[----:B------:R-:W-:Y:S02]  /*2960*/  ISETP.GT.AND P3, PT, R0, RZ, P0 ;  /* 0x000000ff0000720c */ /* 0x000fe40000764270 */
[----:B------:R-:W-:Y:S01]  /*2970*/  LEA.HI.X R7, R20, R9, R7, 0x1, P4 ;  /* 0x0000000914077211 */ /* 0x000fe200020f0c07 */
[C---:B------:R-:W-:Y:S01]  /*2980*/  IMAD.SHL.U32 R20, R144.reuse, 0x8, RZ ;  /* 0x0000000890147824 */ /* 0x040fe200078e00ff */
[----:B------:R-:W-:Y:S01]  /*2990*/  SHF.L.U64.HI R21, R144, 0x3, R145 ;  /* 0x0000000390157819 */ /* 0x000fe20000010291 */
[----:B--2---:R-:W-:-:S05]  /*29a0*/  HADD2.F32 R137, -RZ, R13.H0_H0 ;  /* 0x2000000dff897230 */ /* 0x004fca0000004100 */
[----:B------:R-:W-:-:S04]  /*29b0*/  FMUL R137, R137, R120 ;  /* 0x0000007889897220 */ /* 0x000fc80000400000 */
[----:B------:R-:W-:-:S05]  /*29c0*/  FFMA R137, R24, R121, R137 ;  /* 0x0000007918897223 */ /* 0x000fca0000000089 */
[----:B------:R-:W-:-:S05]  /*29d0*/  F2FP.F16.F32.PACK_AB R137, RZ, R137 ;  /* 0x00000089ff89723e */ /* 0x000fca00000000ff */
[----:B------:R0:W-:Y:S01]  /*29e0*/  @P1 STG.E.U16 desc[UR36][R4.64], R137 ;  /* 0x0000008904001986 */ /* 0x0001e2000c101524 */
[----:B------:R-:W-:Y:S05]  /*29f0*/  @!P3 BRA `(.L_x_39) ;  /* 0x000000000004b947 */ /* 0x000fea0003800000 */
[----:B------:R1:W5:Y:S02]  /*2a00*/  LDG.E.LTC128B.U16 R13, desc[UR36][R6.64+0x2] ;  /* 0x00000224060d7981 */ /* 0x000364000c1e1520 */
.L_x_39:
[----:B------:R-:W-:Y:S05]  /*2a10*/  BSYNC B1 ;  /* 0x0000000000017941 */ /* 0x000fea0003800000 */
.L_x_38:
[----:B0----5:R-:W-:Y:S01]  /*2a20*/  HADD2.F32 R137, -RZ, R13.H0_H0 ;  /* 0x2000000dff897230 */ /* 0x021fe20000004100 */
[----:B------:R-:W-:Y:S01]  /*2a30*/  ISETP.GT.AND P2, PT, R0, 0x8, P2 ;  /* 0x000000080000780c */ /* 0x000fe20001744270 */
[----:B------:R-:W-:-:S04]  /*2a40*/  IMAD.WIDE.U32 R20, R138, R144, R20 ;  /* 0x000000908a147225 */ /* 0x000fc800078e0014 */
[----:B------:R-:W-:Y:S01]  /*2a50*/  FMUL R18, R137, R120 ;  /* 0x0000007889127220 */ /* 0x000fe20000400000 */
[----:B------:R-:W-:Y:S01]  /*2a60*/  IMAD.IADD R143, R143, 0x1, R21 ;  /* 0x000000018f8f7824 */ /* 0x000fe200078e0215 */
[----:B------:R-:W-:Y:S02]  /*2a70*/  IADD3 R21, P1, R14, R20, RZ ;  /* 0x000000140e157210 */ /* 0x000fe40007f3e0ff */
[----:B------:R-:W-:-:S03]  /*2a80*/  FFMA R18, R25, R121, R18 ;  /* 0x0000007919127223 */ /* 0x000fc60000000012 */
[----:B------:R-:W-:Y:S01]  /*2a90*/  IMAD.X R22, R143, 0x1, R15, P1 ;  /* 0x000000018f167824 */ /* 0x000fe200008e060f */
[C---:B------:R-:W-:Y:S02]  /*2aa0*/  LEA R14, P1, R21.reuse, R8, 0x1 ;  /* 0x00000008150e7211 */ /* 0x040fe400078208ff */
[----:B------:R-:W-:Y:S02]  /*2ab0*/  F2FP.F16.F32.PACK_AB R18, RZ, R18 ;  /* 0x00000012ff12723e */ /* 0x000fe400000000ff */
[--C-:B------:R-:W-:Y:S02]  /*2ac0*/  LEA.HI.X R15, R21, R9, R22.reuse, 0x1, P1 ;  /* 0x00000009150f7211 */ /* 0x100fe400008f0c16 */
[----:B------:R-:W-:Y:S02]  /*2ad0*/  PRMT R22, R18, 0x7610, R22 ;  /* 0x0000761012167816 */ /* 0x000fe40000000016 */
[----:B------:R-:W-:-:S03]  /*2ae0*/  PRMT R18, R13, 0x7610, R18 ;  /* 0x000076100d127816 */ /* 0x000fc60000000012 */
[----:B------:R0:W-:Y:S04]  /*2af0*/  @P3 STG.E.U16 desc[UR36][R4.64+0x2], R22 ;  /* 0x0000021604003986 */ /* 0x0001e8000c101524 */
[----:B------:R-:W2:Y:S01]  /*2b00*/  @P2 LDG.E.LTC128B.U16 R18, desc[UR36][R14.64] ;  /* 0x000000240e122981 */ /* 0x000ea2000c1e1520 */
[----:B------:R-:W-:Y:S01]  /*2b10*/  IADD3 R10, P1, P3, R126, R20, R10 ;  /* 0x000000147e0a7210 */ /* 0x000fe20007b3e00a */
[----:B------:R-:W-:Y:S01]  /*2b20*/  BSSY B1, `(.L_x_40) ;  /* 0x0000011000017945 */ /* 0x000fe20003800000 */
[----:B------:R-:W-:Y:S02]  /*2b30*/  ISETP.GT.AND P0, PT, R0, 0x8, P0 ;  /* 0x000000080000780c */ /* 0x000fe40000704270 */
[----:B------:R-:W-:Y:S01]  /*2b40*/  IADD3.X R11, R127, R143, R11, P1, P3 ;  /* 0x0000008f7f0b7210 */ /* 0x000fe20000fe640b */
[----:B--2---:R-:W-:-:S05]  /*2b50*/  HADD2.F32 R13, -RZ, R18.H0_H0 ;  /* 0x20000012ff0d7230 */ /* 0x004fca0000004100 */
[----:B------:R-:W-:Y:S01]  /*2b60*/  FMUL R21, R13, R120 ;  /* 0x000000780d157220 */ /* 0x000fe20000400000 */
[----:B------:R-:W-:Y:S01]  /*2b70*/  IMAD.WIDE.U32 R12, R19, R12, R10 ;  /* 0x0000000c130c7225 */ /* 0x000fe200078e000a */
[----:B------:R-:W-:-:S03]  /*2b80*/  SHF.L.U64.HI R11, R130, 0x1, R129 ;  /* 0x00000001820b7819 */ /* 0x000fc60000010281 */
[----:B------:R-:W-:Y:S01]  /*2b90*/  FFMA R21, R26, R121, R21 ;  /* 0x000000791a157223 */ /* 0x000fe20000000015 */
[----:B------:R-:W-:Y:S01]  /*2ba0*/  LEA R10, P1, R130, R4, 0x1 ;  /* 0x00000004820a7211 */ /* 0x000fe200078208ff */
[----:B------:R-:W-:Y:S01]  /*2bb0*/  IMAD.IADD R13, R141, 0x1, R13 ;  /* 0x000000018d0d7824 */ /* 0x000fe200078e020d */
[C---:B------:R-:W-:Y:S02]  /*2bc0*/  LEA R8, P3, R12.reuse, R8, 0x1 ;  /* 0x000000080c087211 */ /* 0x040fe400078608ff */
[----:B------:R-:W-:Y:S01]  /*2bd0*/  F2FP.F16.F32.PACK_AB R21, RZ, R21 ;  /* 0x00000015ff15723e */ /* 0x000fe200000000ff */
[----:B------:R-:W-:Y:S01]  /*2be0*/  IMAD.X R11, R11, 0x1, R5, P1 ;  /* 0x000000010b0b7824 */ /* 0x000fe200008e0605 */
[----:B------:R-:W-:-:S04]  /*2bf0*/  LEA.HI.X R9, R12, R9, R13, 0x1, P3 ;  /* 0x000000090c097211 */ /* 0x000fc800018f0c0d */
[----:B------:R0:W-:Y:S01]  /*2c00*/  @P2 STG.E.U16 desc[UR36][R10.64], R21 ;  /* 0x000000150a002986 */ /* 0x0001e2000c101524 */
[----:B------:R-:W-:Y:S05]  /*2c10*/  @!P0 BRA `(.L_x_41) ;  /* 0x0000000000048947 */ /* 0x000fea0003800000 */
[----:B------:R2:W5:Y:S02]  /*2c20*/  LDG.E.LTC128B.U16 R18, desc[UR36][R8.64+0x2] ;  /* 0x0000022408127981 */ /* 0x000564000c1e1520 */
.L_x_41:
[----:B------:R-:W-:Y:S05]  /*2c30*/  BSYNC B1 ;  /* 0x0000000000017941 */ /* 0x000fea0003800000 */
.L_x_40:
[----:B-----5:R-:W-:Y:S01]  /*2c40*/  HADD2.F32 R13, -RZ, R18.H0_H0 ;  /* 0x20000012ff0d7230 */ /* 0x020fe20000004100 */
[----:B------:R-:W-:Y:S01]  /*2c50*/  ISETP.GT.AND P1, PT, R3, 0x8, PT ;  /* 0x000000080300780c */ /* 0x000fe20003f24270 */
[----:B------:R-:W-:Y:S03]  /*2c60*/  BSSY B1, `(.L_x_42) ;  /* 0x0000008000017945 */ /* 0x000fe60003800000 */
[----:B------:R-:W-:Y:S01]  /*2c70*/  FMUL R12, R13, R120 ;  /* 0x000000780d0c7220 */ /* 0x000fe20000400000 */
[----:B------:R-:W-:-:S03]  /*2c80*/  ISETP.GT.AND P2, PT, R0, RZ, P1 ;  /* 0x000000ff0000720c */ /* 0x000fc60000f44270 */
[----:B------:R-:W-:-:S05]  /*2c90*/  FFMA R12, R27, R121, R12 ;  /* 0x000000791b0c7223 */ /* 0x000fca000000000c */
[----:B------:R-:W-:-:S05]  /*2ca0*/  F2FP.F16.F32.PACK_AB R12, RZ, R12 ;  /* 0x0000000cff0c723e */ /* 0x000fca00000000ff */
[----:B------:R3:W-:Y:S01]  /*2cb0*/  @P0 STG.E.U16 desc[UR36][R10.64+0x2], R12 ;  /* 0x0000020c0a000986 */ /* 0x0007e2000c101524 */
[----:B------:R-:W-:Y:S05]  /*2cc0*/  @!P2 BRA `(.L_x_43) ;  /* 0x000000000004a947 */ /* 0x000fea0003800000 */
[----:B------:R4:W5:Y:S02]  /*2cd0*/  LDG.E.LTC128B.U16 R18, desc[UR36][R6.64+0x10] ;  /* 0x0000102406127981 */ /* 0x000964000c1e1520 */
.L_x_43:
[----:B------:R-:W-:Y:S05]  /*2ce0*/  BSYNC B1 ;  /* 0x0000000000017941 */ /* 0x000fea0003800000 */
.L_x_42:
        /* <DEDUP_REMOVED lines=10> */
.L_x_45:
[----:B------:R-:W-:Y:S05]  /*2d90*/  BSYNC B1 ;  /* 0x0000000000017941 */ /* 0x000fea0003800000 */
.L_x_44:
[----:B0----5:R-:W-:Y:S01]  /*2da0*/  HADD2.F32 R13, -RZ, R18.H0_H0 ;  /* 0x20000012ff0d7230 */ /* 0x021fe20000004100 */
[----:B------:R-:W-:Y:S01]  /*2db0*/  ISETP.GT.AND P1, PT, R0, 0x8, P1 ;  /* 0x000000080000780c */ /* 0x000fe20000f24270 */
[----:B------:R-:W-:Y:S03]  /*2dc0*/  BSSY B1, `(.L_x_46) ;  /* 0x0000007000017945 */ /* 0x000fe60003800000 */
[----:B---3--:R-:W-:-:S04]  /*2dd0*/  FMUL R12, R13, R120 ;  /* 0x000000780d0c7220 */ /* 0x008fc80000400000 */
[----:B------:R-:W-:-:S05]  /*2de0*/  FFMA R12, R29, R121, R12 ;  /* 0x000000791d0c7223 */ /* 0x000fca000000000c */
[----:B------:R-:W-:-:S05]  /*2df0*/  F2FP.F16.F32.PACK_AB R12, RZ, R12 ;  /* 0x0000000cff0c723e */ /* 0x000fca00000000ff */
[----:B------:R0:W-:Y:S01]  /*2e00*/  @P3 STG.E.U16 desc[UR36][R4.64+0x12], R12 ;  /* 0x0000120c04003986 */ /* 0x0001e2000c101524 */
[----:B------:R-:W-:Y:S05]  /*2e10*/  @!P1 BRA `(.L_x_47) ;  /* 0x0000000000049947 */ /* 0x000fea0003800000 */
[----:B------:R3:W5:Y:S02]  /*2e20*/  LDG.E.LTC128B.U16 R18, desc[UR36][R8.64+0x10] ;  /* 0x0000102408127981 */ /* 0x000764000c1e1520 */
.L_x_47:
[----:B------:R-:W-:Y:S05]  /*2e30*/  BSYNC B1 ;  /* 0x0000000000017941 */ /* 0x000fea0003800000 */
.L_x_46:
[----:B-----5:R-:W-:Y:S01]  /*2e40*/  HADD2.F32 R13, -RZ, R18.H0_H0 ;  /* 0x20000012ff0d7230 */ /* 0x020fe20000004100 */
[----:B------:R-:W-:Y:S01]  /*2e50*/  ISETP.GT.AND P0, PT, R0, 0x8, P0 ;  /* 0x000000080000780c */ /* 0x000fe20000704270 */
[----:B------:R-:W-:Y:S03]  /*2e60*/  BSSY B1, `(.L_x_48) ;  /* 0x0000007000017945 */ /* 0x000fe60003800000 */
[----:B------:R-:W-:-:S04]  /*2e70*/  FMUL R13, R13, R120 ;  /* 0x000000780d0d7220 */ /* 0x000fc80000400000 */
[----:B------:R-:W-:-:S05]  /*2e80*/  FFMA R13, R30, R121, R13 ;  /* 0x000000791e0d7223 */ /* 0x000fca000000000d */
[----:B------:R-:W-:-:S05]  /*2e90*/  F2FP.F16.F32.PACK_AB R13, RZ, R13 ;  /* 0x0000000dff0d723e */ /* 0x000fca00000000ff */
[----:B------:R0:W-:Y:S01]  /*2ea0*/  @P1 STG.E.U16 desc[UR36][R10.64+0x10], R13 ;  /* 0x0000100d0a001986 */ /* 0x0001e2000c101524 */
[----:B------:R-:W-:Y:S05]  /*2eb0*/  @!P0 BRA `(.L_x_49) ;  /* 0x0000000000048947 */ /* 0x000fea0003800000 */
[----:B------:R0:W5:Y:S02]  /*2ec0*/  LDG.E.LTC128B.U16 R18, desc[UR36][R8.64+0x12] ;  /* 0x0000122408127981 */ /* 0x000164000c1e1520 */
.L_x_49:
[----:B------:R-:W-:Y:S05]  /*2ed0*/  BSYNC B1 ;  /* 0x0000000000017941 */ /* 0x000fea0003800000 */
.L_x_48:
[----:B0----5:R-:W-:Y:S01]  /*2ee0*/  HADD2.F32 R13, -RZ, R18.H0_H0 ;  /* 0x20000012ff0d7230 */ /* 0x021fe20000004100 */
        /* <DEDUP_REMOVED lines=9> */
.L_x_51:
[----:B------:R-:W-:Y:S05]  /*2f80*/  BSYNC B1 ;  /* 0x0000000000017941 */ /* 0x000fea0003800000 */
.L_x_50:
        /* <DEDUP_REMOVED lines=10> */
.L_x_53:
[----:B------:R-:W-:Y:S05]  /*3030*/  BSYNC B1 ;  /* 0x0000000000017941 */ /* 0x000fea0003800000 */
.L_x_52:
[----:B0----5:R-:W-:Y:S01]  /*3040*/  HADD2.F32 R13, -RZ, R18.H0_H0 ;  /* 0x20000012ff0d7230 */ /* 0x021fe20000004100 */
        /* <DEDUP_REMOVED lines=8> */
.L_x_55:
[----:B------:R-:W-:Y:S05]  /*30d0*/  BSYNC B1 ;  /* 0x0000000000017941 */ /* 0x000fea0003800000 */
.L_x_54:
        /* <DEDUP_REMOVED lines=9> */
.L_x_57:
[----:B------:R-:W-:Y:S05]  /*3170*/  BSYNC B1 ;  /* 0x0000000000017941 */ /* 0x000fea0003800000 */
.L_x_56:
        /* <DEDUP_REMOVED lines=10> */
.L_x_59:
[----:B------:R-:W-:Y:S05]  /*3220*/  BSYNC B1 ;  /* 0x0000000000017941 */ /* 0x000fea0003800000 */
.L_x_58:
        /* <DEDUP_REMOVED lines=10> */
.L_x_61:
[----:B------:R-:W-:Y:S05]  /*32d0*/  BSYNC B1 ;  /* 0x0000000000017941 */ /* 0x000fea0003800000 */
.L_x_60:
        /* <DEDUP_REMOVED lines=9> */
.L_x_63:
[----:B------:R-:W-:Y:S05]  /*3370*/  BSYNC B1 ;  /* 0x0000000000017941 */ /* 0x000fea0003800000 */
.L_x_62:
        /* <DEDUP_REMOVED lines=9> */
.L_x_65:
[----:B------:R-:W-:Y:S05]  /*3410*/  BSYNC B1 ;  /* 0x0000000000017941 */ /* 0x000fea0003800000 */
.L_x_64:
        /* <DEDUP_REMOVED lines=10> */
.L_x_67:
[----:B------:R-:W-:Y:S05]  /*34c0*/  BSYNC B1 ;  /* 0x0000000000017941 */ /* 0x000fea0003800000 */
.L_x_66:
        /* <DEDUP_REMOVED lines=10> */
.L_x_69:
[----:B------:R-:W-:Y:S05]  /*3570*/  BSYNC B1 ;  /* 0x0000000000017941 */ /* 0x000fea0003800000 */
.L_x_68:
        /* <DEDUP_REMOVED lines=9> */
.L_x_71:
[----:B------:R-:W-:Y:S05]  /*3610*/  BSYNC B1 ;  /* 0x0000000000017941 */ /* 0x000fea0003800000 */
.L_x_70:
        /* <DEDUP_REMOVED lines=9> */
.L_x_73:
[----:B------:R-:W-:Y:S05]  /*36b0*/  BSYNC B1 ;  /* 0x0000000000017941 */ /* 0x000fea0003800000 */
.L_x_72:
        /* <DEDUP_REMOVED lines=10> */
.L_x_75:
[----:B------:R-:W-:Y:S05]  /*3760*/  BSYNC B1 ;  /* 0x0000000000017941 */ /* 0x000fea0003800000 */
.L_x_74:
        /* <DEDUP_REMOVED lines=10> */
.L_x_77:
[----:B------:R-:W-:Y:S05]  /*3810*/  BSYNC B1 ;  /* 0x0000000000017941 */ /* 0x000fea0003800000 */
.L_x_76:
        /* <DEDUP_REMOVED lines=9> */
.L_x_79:
[----:B------:R-:W-:Y:S05]  /*38b0*/  BSYNC B1 ;  /* 0x0000000000017941 */ /* 0x000fea0003800000 */
.L_x_78:
        /* <DEDUP_REMOVED lines=9> */
.L_x_81:
[----:B------:R-:W-:Y:S05]  /*3950*/  BSYNC B1 ;  /* 0x0000000000017941 */ /* 0x000fea0003800000 */
.L_x_80:
        /* <DEDUP_REMOVED lines=10> */
.L_x_83:
[----:B------:R-:W-:Y:S05]  /*3a00*/  BSYNC B1 ;  /* 0x0000000000017941 */ /* 0x000fea0003800000 */
.L_x_82:
        /* <DEDUP_REMOVED lines=10> */
.L_x_85:
[----:B------:R-:W-:Y:S05]  /*3ab0*/  BSYNC B1 ;  /* 0x0000000000017941 */ /* 0x000fea0003800000 */
.L_x_84:
        /* <DEDUP_REMOVED lines=9> */
.L_x_87:
[----:B------:R-:W-:Y:S05]  /*3b50*/  BSYNC B1 ;  /* 0x0000000000017941 */ /* 0x000fea0003800000 */
.L_x_86:
        /* <DEDUP_REMOVED lines=9> */
.L_x_89:
[----:B------:R-:W-:Y:S05]  /*3bf0*/  BSYNC B1 ;  /* 0x0000000000017941 */ /* 0x000fea0003800000 */
.L_x_88:
        /* <DEDUP_REMOVED lines=10> */
.L_x_91:
[----:B------:R-:W-:Y:S05]  /*3ca0*/  BSYNC B1 ;  /* 0x0000000000017941 */ /* 0x000fea0003800000 */
.L_x_90:
        /* <DEDUP_REMOVED lines=10> */
.L_x_93:
[----:B------:R-:W-:Y:S05]  /*3d50*/  BSYNC B1 ;  /* 0x0000000000017941 */ /* 0x000fea0003800000 */
.L_x_92:
        /* <DEDUP_REMOVED lines=9> */
.L_x_95:
[----:B------:R-:W-:Y:S05]  /*3df0*/  BSYNC B1 ;  /* 0x0000000000017941 */ /* 0x000fea0003800000 */
.L_x_94:
        /* <DEDUP_REMOVED lines=9> */
.L_x_97:
[----:B------:R-:W-:Y:S05]  /*3e90*/  BSYNC B1 ;  /* 0x0000000000017941 */ /* 0x000fea0003800000 */
.L_x_96:
        /* <DEDUP_REMOVED lines=10> */
.L_x_99:
[----:B------:R-:W-:Y:S05]  /*3f40*/  BSYNC B1 ;  /* 0x0000000000017941 */ /* 0x000fea0003800000 */
.L_x_98:
        /* <DEDUP_REMOVED lines=10> */
.L_x_101:
[----:B------:R-:W-:Y:S05]  /*3ff0*/  BSYNC B1 ;  /* 0x0000000000017941 */ /* 0x000fea0003800000 */
.L_x_100:
        /* <DEDUP_REMOVED lines=9> */
.L_x_103:
[----:B------:R-:W-:Y:S05]  /*4090*/  BSYNC B1 ;  /* 0x0000000000017941 */ /* 0x000fea0003800000 */
.L_x_102:
        /* <DEDUP_REMOVED lines=9> */
.L_x_105:
[----:B------:R-:W-:Y:S05]  /*4130*/  BSYNC B1 ;  /* 0x0000000000017941 */ /* 0x000fea0003800000 */
.L_x_104:
        /* <DEDUP_REMOVED lines=10> */
.L_x_107:
[----:B------:R-:W-:Y:S05]  /*41e0*/  BSYNC B1 ;  /* 0x0000000000017941 */ /* 0x000fea0003800000 */
.L_x_106:
        /* <DEDUP_REMOVED lines=10> */
.L_x_109:
[----:B------:R-:W-:Y:S05]  /*4290*/  BSYNC B1 ;  /* 0x0000000000017941 */ /* 0x000fea0003800000 */
.L_x_108:
        /* <DEDUP_REMOVED lines=9> */
.L_x_111:
[----:B------:R-:W-:Y:S05]  /*4330*/  BSYNC B1 ;  /* 0x0000000000017941 */ /* 0x000fea0003800000 */
.L_x_110:
        /* <DEDUP_REMOVED lines=9> */
.L_x_113:
[----:B------:R-:W-:Y:S05]  /*43d0*/  BSYNC B1 ;  /* 0x0000000000017941 */ /* 0x000fea0003800000 */
.L_x_112:
        /* <DEDUP_REMOVED lines=10> */
.L_x_115:
[----:B------:R-:W-:Y:S05]  /*4480*/  BSYNC B1 ;  /* 0x0000000000017941 */ /* 0x000fea0003800000 */
.L_x_114:
        /* <DEDUP_REMOVED lines=10> */
.L_x_117:
[----:B------:R-:W-:Y:S05]  /*4530*/  BSYNC B1 ;  /* 0x0000000000017941 */ /* 0x000fea0003800000 */
.L_x_116:
        /* <DEDUP_REMOVED lines=9> */
.L_x_119:
[----:B------:R-:W-:Y:S05]  /*45d0*/  BSYNC B1 ;  /* 0x0000000000017941 */ /* 0x000fea0003800000 */
.L_x_118:
        /* <DEDUP_REMOVED lines=9> */
.L_x_121:
[----:B------:R-:W-:Y:S05]  /*4670*/  BSYNC B1 ;  /* 0x0000000000017941 */ /* 0x000fea0003800000 */
.L_x_120:
        /* <DEDUP_REMOVED lines=10> */
.L_x_123:
[----:B------:R-:W-:Y:S05]  /*4720*/  BSYNC B1 ;  /* 0x0000000000017941 */ /* 0x000fea0003800000 */
.L_x_122:
        /* <DEDUP_REMOVED lines=10> */
.L_x_125:
[----:B------:R-:W-:Y:S05]  /*47d0*/  BSYNC B1 ;  /* 0x0000000000017941 */ /* 0x000fea0003800000 */
.L_x_124:
        /* <DEDUP_REMOVED lines=9> */
.L_x_127:
[----:B------:R-:W-:Y:S05]  /*4870*/  BSYNC B1 ;  /* 0x0000000000017941 */ /* 0x000fea0003800000 */
.L_x_126:
        /* <DEDUP_REMOVED lines=9> */
.L_x_129:
[----:B------:R-:W-:Y:S05]  /*4910*/  BSYNC B1 ;  /* 0x0000000000017941 */ /* 0x000fea0003800000 */
.L_x_128:
        /* <DEDUP_REMOVED lines=10> */
.L_x_131:
[----:B------:R-:W-:Y:S05]  /*49c0*/  BSYNC B1 ;  /* 0x0000000000017941 */ /* 0x000fea0003800000 */
.L_x_130:
        /* <DEDUP_REMOVED lines=10> */
.L_x_133:
[----:B------:R-:W-:Y:S05]  /*4a70*/  BSYNC B1 ;  /* 0x0000000000017941 */ /* 0x000fea0003800000 */
.L_x_132:
        /* <DEDUP_REMOVED lines=9> */
.L_x_135:
[----:B------:R-:W-:Y:S05]  /*4b10*/  BSYNC B1 ;  /* 0x0000000000017941 */ /* 0x000fea0003800000 */
.L_x_134:
        /* <DEDUP_REMOVED lines=9> */
.L_x_137:
[----:B------:R-:W-:Y:S05]  /*4bb0*/  BSYNC B1 ;  /* 0x0000000000017941 */ /* 0x000fea0003800000 */
.L_x_136:
        /* <DEDUP_REMOVED lines=10> */
.L_x_139:
[----:B------:R-:W-:Y:S05]  /*4c60*/  BSYNC B1 ;  /* 0x0000000000017941 */ /* 0x000fea0003800000 */
.L_x_138:
        /* <DEDUP_REMOVED lines=10> */
.L_x_141:
[----:B------:R-:W-:Y:S05]  /*4d10*/  BSYNC B1 ;  /* 0x0000000000017941 */ /* 0x000fea0003800000 */
.L_x_140:
        /* <DEDUP_REMOVED lines=9> */
.L_x_143:
[----:B------:R-:W-:Y:S05]  /*4db0*/  BSYNC B1 ;  /* 0x0000000000017941 */ /* 0x000fea0003800000 */
.L_x_142:
        /* <DEDUP_REMOVED lines=9> */
.L_x_145:
[----:B------:R-:W-:Y:S05]  /*4e50*/  BSYNC B1 ;  /* 0x0000000000017941 */ /* 0x000fea0003800000 */
.L_x_144:
        /* <DEDUP_REMOVED lines=10> */
.L_x_147:
[----:B------:R-:W-:Y:S05]  /*4f00*/  BSYNC B1 ;  /* 0x0000000000017941 */ /* 0x000fea0003800000 */
.L_x_146:
        /* <DEDUP_REMOVED lines=10> */
.L_x_149:
[----:B------:R-:W-:Y:S05]  /*4fb0*/  BSYNC B1 ;  /* 0x0000000000017941 */ /* 0x000fea0003800000 */
.L_x_148:
        /* <DEDUP_REMOVED lines=9> */
.L_x_151:
[----:B------:R-:W-:Y:S05]  /*5050*/  BSYNC B1 ;  /* 0x0000000000017941 */ /* 0x000fea0003800000 */
.L_x_150:
        /* <DEDUP_REMOVED lines=9> */
.L_x_153:
[----:B------:R-:W-:Y:S05]  /*50f0*/  BSYNC B1 ;  /* 0x0000000000017941 */ /* 0x000fea0003800000 */
.L_x_152:
        /* <DEDUP_REMOVED lines=10> */
.L_x_155:
[----:B------:R-:W-:Y:S05]  /*51a0*/  BSYNC B1 ;  /* 0x0000000000017941 */ /* 0x000fea0003800000 */
.L_x_154:
        /* <DEDUP_REMOVED lines=10> */
.L_x_157:
[----:B------:R-:W-:Y:S05]  /*5250*/  BSYNC B1 ;  /* 0x0000000000017941 */ /* 0x000fea0003800000 */
.L_x_156:
        /* <DEDUP_REMOVED lines=9> */
.L_x_159:
[----:B------:R-:W-:Y:S05]  /*52f0*/  BSYNC B1 ;  /* 0x0000000000017941 */ /* 0x000fea0003800000 */
.L_x_158:
        /* <DEDUP_REMOVED lines=9> */
.L_x_161:
[----:B------:R-:W-:Y:S05]  /*5390*/  BSYNC B1 ;  /* 0x0000000000017941 */ /* 0x000fea0003800000 */
.L_x_160:
        /* <DEDUP_REMOVED lines=10> */
.L_x_163:
[----:B------:R-:W-:Y:S05]  /*5440*/  BSYNC B1 ;  /* 0x0000000000017941 */ /* 0x000fea0003800000 */
.L_x_162:
        /* <DEDUP_REMOVED lines=10> */
.L_x_165:
[----:B------:R-:W-:Y:S05]  /*54f0*/  BSYNC B1 ;  /* 0x0000000000017941 */ /* 0x000fea0003800000 */
.L_x_164:
        /* <DEDUP_REMOVED lines=9> */
.L_x_167:
[----:B------:R-:W-:Y:S05]  /*5590*/  BSYNC B1 ;  /* 0x0000000000017941 */ /* 0x000fea0003800000 */
.L_x_166:
        /* <DEDUP_REMOVED lines=9> */
.L_x_169:
[----:B------:R-:W-:Y:S05]  /*5630*/  BSYNC B1 ;  /* 0x0000000000017941 */ /* 0x000fea0003800000 */
.L_x_168:
        /* <DEDUP_REMOVED lines=10> */
.L_x_171:
[----:B------:R-:W-:Y:S05]  /*56e0*/  BSYNC B1 ;  /* 0x0000000000017941 */ /* 0x000fea0003800000 */
.L_x_170:
        /* <DEDUP_REMOVED lines=10> */
.L_x_173:
[----:B------:R-:W-:Y:S05]  /*5790*/  BSYNC B1 ;  /* 0x0000000000017941 */ /* 0x000fea0003800000 */
.L_x_172:
        /* <DEDUP_REMOVED lines=9> */
.L_x_175:
[----:B------:R-:W-:Y:S05]  /*5830*/  BSYNC B1 ;  /* 0x0000000000017941 */ /* 0x000fea0003800000 */
.L_x_174:
        /* <DEDUP_REMOVED lines=9> */
.L_x_177:
[----:B------:R-:W-:Y:S05]  /*58d0*/  BSYNC B1 ;  /* 0x0000000000017941 */ /* 0x000fea0003800000 */
.L_x_176:
        /* <DEDUP_REMOVED lines=10> */
.L_x_179:
[----:B------:R-:W-:Y:S05]  /*5980*/  BSYNC B1 ;  /* 0x0000000000017941 */ /* 0x000fea0003800000 */
.L_x_178:
        /* <DEDUP_REMOVED lines=10> */
.L_x_181:
[----:B------:R-:W-:Y:S05]  /*5a30*/  BSYNC B1 ;  /* 0x0000000000017941 */ /* 0x000fea0003800000 */
.L_x_180:
        /* <DEDUP_REMOVED lines=9> */
.L_x_183:
[----:B------:R-:W-:Y:S05]  /*5ad0*/  BSYNC B1 ;  /* 0x0000000000017941 */ /* 0x000fea0003800000 */
.L_x_182:
        /* <DEDUP_REMOVED lines=9> */
.L_x_185:
[----:B------:R-:W-:Y:S05]  /*5b70*/  BSYNC B1 ;  /* 0x0000000000017941 */ /* 0x000fea0003800000 */
.L_x_184:
        /* <DEDUP_REMOVED lines=10> */
.L_x_187:
[----:B------:R-:W-:Y:S05]  /*5c20*/  BSYNC B1 ;  /* 0x0000000000017941 */ /* 0x000fea0003800000 */
.L_x_186:
        /* <DEDUP_REMOVED lines=10> */
.L_x_189:
[----:B------:R-:W-:Y:S05]  /*5cd0*/  BSYNC B1 ;  /* 0x0000000000017941 */ /* 0x000fea0003800000 */
.L_x_188:
        /* <DEDUP_REMOVED lines=9> */
.L_x_191:
[----:B------:R-:W-:Y:S05]  /*5d70*/  BSYNC B1 ;  /* 0x0000000000017941 */ /* 0x000fea0003800000 */
.L_x_190:
        /* <DEDUP_REMOVED lines=9> */
.L_x_193:
[----:B------:R-:W-:Y:S05]  /*5e10*/  BSYNC B1 ;  /* 0x0000000000017941 */ /* 0x000fea0003800000 */
.L_x_192:
        /* <DEDUP_REMOVED lines=10> */
.L_x_195:
[----:B------:R-:W-:Y:S05]  /*5ec0*/  BSYNC B1 ;  /* 0x0000000000017941 */ /* 0x000fea0003800000 */
.L_x_194:
        /* <DEDUP_REMOVED lines=10> */
.L_x_197:
[----:B------:R-:W-:Y:S05]  /*5f70*/  BSYNC B1 ;  /* 0x0000000000017941 */ /* 0x000fea0003800000 */
.L_x_196:
        /* <DEDUP_REMOVED lines=9> */
.L_x_199:
[----:B------:R-:W-:Y:S05]  /*6010*/  BSYNC B1 ;  /* 0x0000000000017941 */ /* 0x000fea0003800000 */
.L_x_198:
        /* <DEDUP_REMOVED lines=9> */
.L_x_201:
[----:B------:R-:W-:Y:S05]  /*60b0*/  BSYNC B1 ;  /* 0x0000000000017941 */ /* 0x000fea0003800000 */
.L_x_200:
        /* <DEDUP_REMOVED lines=10> */
.L_x_203:
[----:B------:R-:W-:Y:S05]  /*6160*/  BSYNC B1 ;  /* 0x0000000000017941 */ /* 0x000fea0003800000 */
.L_x_202:
        /* <DEDUP_REMOVED lines=10> */
.L_x_205:
[----:B------:R-:W-:Y:S05]  /*6210*/  BSYNC B1 ;  /* 0x0000000000017941 */ /* 0x000fea0003800000 */
.L_x_204:
        /* <DEDUP_REMOVED lines=9> */
.L_x_207:
[----:B------:R-:W-:Y:S05]  /*62b0*/  BSYNC B1 ;  /* 0x0000000000017941 */ /* 0x000fea0003800000 */
.L_x_206:
        /* <DEDUP_REMOVED lines=9> */
.L_x_209:
[----:B------:R-:W-:Y:S05]  /*6350*/  BSYNC B1 ;  /* 0x0000000000017941 */ /* 0x000fea0003800000 */
.L_x_208:
        /* <DEDUP_REMOVED lines=10> */
.L_x_211:
[----:B------:R-:W-:Y:S05]  /*6400*/  BSYNC B1 ;  /* 0x0000000000017941 */ /* 0x000fea0003800000 */
.L_x_210:
        /* <DEDUP_REMOVED lines=10> */
.L_x_213:
[----:B------:R-:W-:Y:S05]  /*64b0*/  BSYNC B1 ;  /* 0x0000000000017941 */ /* 0x000fea0003800000 */
.L_x_212:
        /* <DEDUP_REMOVED lines=9> */
.L_x_215:
[----:B------:R-:W-:Y:S05]  /*6550*/  BSYNC B1 ;  /* 0x0000000000017941 */ /* 0x000fea0003800000 */
.L_x_214:
        /* <DEDUP_REMOVED lines=9> */
.L_x_217:
[----:B------:R-:W-:Y:S05]  /*65f0*/  BSYNC B1 ;  /* 0x0000000000017941 */ /* 0x000fea0003800000 */
.L_x_216:
        /* <DEDUP_REMOVED lines=10> */
.L_x_219:
[----:B------:R-:W-:Y:S05]  /*66a0*/  BSYNC B1 ;  /* 0x0000000000017941 */ /* 0x000fea0003800000 */
.L_x_218:
        /* <DEDUP_REMOVED lines=10> */
.L_x_221:
[----:B------:R-:W-:Y:S05]  /*6750*/  BSYNC B1 ;  /* 0x0000000000017941 */ /* 0x000fea0003800000 */
.L_x_220:
[----:B-----5:R-:W-:Y:S01]  /*6760*/  HADD2.F32 R3, -RZ, R18.H0_H0 ;  /* 0x20000012ff037230 */ /* 0x020fe20000004100 */
[----:B------:R-:W-:Y:S01]  /*6770*/  ISETP.GT.AND P1, PT, R0, 0x8, P1 ;  /* 0x000000080000780c */ /* 0x000fe20000f24270 */
[----:B------:R-:W-:Y:S03]  /*6780*/  BSSY B1, `(.L_x_222) ;  /* 0x0000007000017945 */ /* 0x000fe60003800000 */
[----:B01--4-:R-:W-:-:S04]  /*6790*/  FMUL R6, R3, R120 ;  /* 0x0000007803067220 */ /* 0x013fc80000400000 */
[----:B------:R-:W-:-:S05]  /*67a0*/  FFMA R6, R117, R121, R6 ;  /* 0x0000007975067223 */ /* 0x000fca0000000006 */
[----:B------:R-:W-:-:S05]  /*67b0*/  F2FP.F16.F32.PACK_AB R6, RZ, R6 ;  /* 0x00000006ff06723e */ /* 0x000fca00000000ff */
[----:B------:R0:W-:Y:S01]  /*67c0*/  @P3 STG.E.U16 desc[UR36][R4.64+0x172], R6 ;  /* 0x0001720604003986 */ /* 0x0001e2000c101524 */
[----:B------:R-:W-:Y:S05]  /*67d0*/  @!P1 BRA `(.L_x_223) ;  /* 0x0000000000049947 */ /* 0x000fea0003800000 */
[----:B------:R1:W5:Y:S02]  /*67e0*/  LDG.E.LTC128B.U16 R18, desc[UR36][R8.64+0x170] ;  /* 0x0001702408127981 */ /* 0x000364000c1e1520 */
.L_x_223:
[----:B------:R-:W-:Y:S05]  /*67f0*/  BSYNC B1 ;  /* 0x0000000000017941 */ /* 0x000fea0003800000 */
.L_x_222:
[----:B-----5:R-:W-:Y:S01]  /*6800*/  HADD2.F32 R3, -RZ, R18.H0_H0 ;  /* 0x20000012ff037230 */ /* 0x020fe20000004100 */
[----:B------:R-:W-:Y:S01]  /*6810*/  ISETP.GT.AND P0, PT, R0, 0x8, P0 ;  /* 0x000000080000780c */ /* 0x000fe20000704270 */
[----:B0-----:R-:W-:Y:S01]  /*6820*/  @P1 IMAD.MOV.U32 R4, RZ, RZ, R10 ;  /* 0x000000ffff041224 */ /* 0x001fe200078e000a */
[----:B------:R-:W-:Y:S01]  /*6830*/  BSSY B1, `(.L_x_224) ;  /* 0x0000008000017945 */ /* 0x000fe20003800000 */
[----:B------:R-:W-:Y:S02]  /*6840*/  @P1 IMAD.MOV.U32 R5, RZ, RZ, R11 ;  /* 0x000000ffff051224 */ /* 0x000fe400078e000b */
[----:B------:R-:W-:-:S04]  /*6850*/  FMUL R3, R3, R120 ;  /* 0x0000007803037220 */ /* 0x000fc80000400000 */
[----:B------:R-:W-:-:S05]  /*6860*/  FFMA R3, R118, R121, R3 ;  /* 0x0000007976037223 */ /* 0x000fca0000000003 */
[----:B------:R-:W-:-:S05]  /*6870*/  F2FP.F16.F32.PACK_AB R3, RZ, R3 ;  /* 0x00000003ff03723e */ /* 0x000fca00000000ff */
[----:B------:R0:W-:Y:S01]  /*6880*/  @P1 STG.E.U16 desc[UR36][R4.64+0x170], R3 ;  /* 0x0001700304001986 */ /* 0x0001e2000c101524 */
[----:B------:R-:W-:Y:S05]  /*6890*/  @!P0 BRA `(.L_x_225) ;  /* 0x0000000000048947 */ /* 0x000fea0003800000 */
[----:B------:R4:W5:Y:S02]  /*68a0*/  LDG.E.LTC128B.U16 R18, desc[UR36][R8.64+0x172] ;  /* 0x0001722408127981 */ /* 0x000964000c1e1520 */
.L_x_225:
[----:B------:R-:W-:Y:S05]  /*68b0*/  BSYNC B1 ;  /* 0x0000000000017941 */ /* 0x000fea0003800000 */
.L_x_224:
[----:B------:R-:W-:Y:S05]  /*68c0*/  @!P0 BRA `(.L_x_226) ;  /* 0x0000001800f08947 */ /* 0x000fea0003800000 */
[----:B0----5:R-:W-:-:S05]  /*68d0*/  HADD2.F32 R3, -RZ, R18.H0_H0 ;  /* 0x20000012ff037230 */ /* 0x021fca0000004100 */
[----:B------:R-:W-:-:S04]  /*68e0*/  FMUL R0, R3, R120 ;  /* 0x0000007803007220 */ /* 0x000fc80000400000 */
[----:B------:R-:W-:-:S05]  /*68f0*/  FFMA R0, R119, R121, R0 ;  /* 0x0000007977007223 */ /* 0x000fca0000000000 */
[----:B------:R-:W-:-:S05]  /*6900*/  F2FP.F16.F32.PACK_AB R0, RZ, R0 ;  /* 0x00000000ff00723e */ /* 0x000fca00000000ff */
[----:B------:R0:W-:Y:S01]  /*6910*/  STG.E.U16 desc[UR36][R10.64+0x172], R0 ;  /* 0x000172000a007986 */ /* 0x0001e2000c101524 */
[----:B------:R-:W-:Y:S05]  /*6920*/  BRA `(.L_x_226) ;  /* 0x0000001800d87947 */ /* 0x000fea0003800000 */
.L_x_37:
[----:B------:R-:W-:Y:S01]  /*6930*/  ISETP.GT.AND P3, PT, R3, 0x1, PT ;  /* 0x000000010300780c */ /* 0x000fe20003f64270 */
[----:B------:R-:W-:Y:S01]  /*6940*/  ULDC.64 UR4, c[0x0][0x5c0] ;  /* 0x0001700000047ab9 */ /* 0x000fe20000000a00 */
[-C--:B------:R-:W-:Y:S01]  /*6950*/  FMUL R24, R24, R121.reuse ;  /* 0x0000007918187220 */ /* 0x080fe20000400000 */
[----:B------:R-:W-:Y:S01]  /*6960*/  LEA R4, P4, R140, UR4, 0x1 ;  /* 0x000000048c047c11 */ /* 0x000fe2000f8808ff */
[-C--:B------:R-:W-:Y:S01]  /*6970*/  FMUL R25, R25, R121.reuse ;  /* 0x0000007919197220 */ /* 0x080fe20000400000 */
[----:B------:R-:W-:Y:S01]  /*6980*/  ISETP.GT.AND P0, PT, R0, RZ, P3 ;  /* 0x000000ff0000720c */ /* 0x000fe20001f04270 */
[-C--:B------:R-:W-:Y:S01]  /*6990*/  FMUL R26, R26, R121.reuse ;  /* 0x000000791a1a7220 */ /* 0x080fe20000400000 */
[----:B------:R-:W-:Y:S01]  /*69a0*/  F2FP.F16.F32.PACK_AB R24, RZ, R24 ;  /* 0x00000018ff18723e */ /* 0x000fe200000000ff */
[-C--:B------:R-:W-:Y:S01]  /*69b0*/  FMUL R27, R27, R121.reuse ;  /* 0x000000791b1b7220 */ /* 0x080fe20000400000 */
[----:B------:R-:W-:Y:S01]  /*69c0*/  LEA.HI.X R5, R140, UR5, R147, 0x1, P4 ;  /* 0x000000058c057c11 */ /* 0x000fe2000a0f0c93 */
[----:B------:R-:W-:Y:S01]  /*69d0*/  FMUL R28, R28, R121 ;  /* 0x000000791c1c7220 */ /* 0x000fe20000400000 */
[----:B------:R-:W-:Y:S01]  /*69e0*/  F2FP.F16.F32.PACK_AB R25, RZ, R25 ;  /* 0x00000019ff19723e */ /* 0x000fe200000000ff */
[-C--:B------:R-:W-:Y:S01]  /*69f0*/  FMUL R29, R29, R121.reuse ;  /* 0x000000791d1d7220 */ /* 0x080fe20000400000 */
[----:B------:R-:W-:Y:S01]  /*6a00*/  ISETP.GT.AND P2, PT, R0, 0x8, P2 ;  /* 0x000000080000780c */ /* 0x000fe20001744270 */
[----:B------:R-:W-:Y:S01]  /*6a10*/  @P1 STG.E.U16 desc[UR36][R4.64], R24 ;  /* 0x0000001804001986 */ /* 0x000fe2000c101524 */
[----:B------:R-:W-:Y:S01]  /*6a20*/  ISETP.GT.AND P1, PT, R3, 0x8, PT ;  /* 0x000000080300780c */ /* 0x000fe20003f24270 */
[-C--:B------:R-:W-:Y:S01]  /*6a30*/  FMUL R30, R30, R121.reuse ;  /* 0x000000791e1e7220 */ /* 0x080fe20000400000 */
[C---:B------:R-:W-:Y:S01]  /*6a40*/  SHF.L.U64.HI R7, R130.reuse, 0x1, R129 ;  /* 0x0000000182077819 */ /* 0x040fe20000010281 */
[----:B------:R-:W-:Y:S01]  /*6a50*/  @P0 STG.E.U16 desc[UR36][R4.64+0x2], R25 ;  /* 0x0000021904000986 */ /* 0x000fe2000c101524 */
[----:B------:R-:W-:Y:S01]  /*6a60*/  LEA R6, P5, R130, R4, 0x1 ;  /* 0x0000000482067211 */ /* 0x000fe200078a08ff */
[-C--:B------:R-:W-:Y:S01]  /*6a70*/  FMUL R31, R31, R121.reuse ;  /* 0x000000791f1f7220 */ /* 0x080fe20000400000 */
[----:B------:R-:W-:Y:S01]  /*6a80*/  ISETP.GT.AND P3, PT, R0, 0x8, P3 ;  /* 0x000000080000780c */ /* 0x000fe20001f64270 */
[-C--:B------:R-:W-:Y:S01]  /*6a90*/  FMUL R32, R32, R121.reuse ;  /* 0x0000007920207220 */ /* 0x080fe20000400000 */
[----:B------:R-:W-:Y:S01]  /*6aa0*/  ISETP.GT.AND P0, PT, R3, 0x9, PT ;  /* 0x000000090300780c */ /* 0x000fe20003f04270 */
[----:B------:R-:W-:Y:S01]  /*6ab0*/  IMAD.X R7, R7, 0x1, R5, P5 ;  /* 0x0000000107077824 */ /* 0x000fe200028e0605 */
[----:B------:R-:W-:Y:S01]  /*6ac0*/  ISETP.GT.AND P4, PT, R0, RZ, P1 ;  /* 0x000000ff0000720c */ /* 0x000fe20000f84270 */
[-C--:B------:R-:W-:Y:S01]  /*6ad0*/  FMUL R33, R33, R121.reuse ;  /* 0x0000007921217220 */ /* 0x080fe20000400000 */
[----:B------:R-:W-:Y:S01]  /*6ae0*/  F2FP.F16.F32.PACK_AB R26, RZ, R26 ;  /* 0x0000001aff1a723e */ /* 0x000fe200000000ff */
[-C--:B------:R-:W-:Y:S01]  /*6af0*/  FMUL R34, R34, R121.reuse ;  /* 0x0000007922227220 */ /* 0x080fe20000400000 */
[----:B------:R-:W-:Y:S01]  /*6b00*/  ISETP.GT.AND P5, PT, R0, RZ, P0 ;  /* 0x000000ff0000720c */ /* 0x000fe200007a4270 */
[----:B------:R-:W-:Y:S01]  /*6b10*/  FMUL R35, R35, R121 ;  /* 0x0000007923237220 */ /* 0x000fe20000400000 */
[----:B------:R-:W-:Y:S01]  /*6b20*/  F2FP.F16.F32.PACK_AB R27, RZ, R27 ;  /* 0x0000001bff1b723e */ /* 0x000fe200000000ff */
[----:B------:R-:W-:Y:S01]  /*6b30*/  @P2 STG.E.U16 desc[UR36][R6.64], R26 ;  /* 0x0000001a06002986 */ /* 0x000fe2000c101524 */
[----:B------:R-:W-:Y:S01]  /*6b40*/  F2FP.F16.F32.PACK_AB R28, RZ, R28 ;  /* 0x0000001cff1c723e */ /* 0x000fe200000000ff */
[-C--:B------:R-:W-:Y:S01]  /*6b50*/  FMUL R36, R36, R121.reuse ;  /* 0x0000007924247220 */ /* 0x080fe20000400000 */
[C---:B------:R-:W-:Y:S01]  /*6b60*/  ISETP.GT.AND P2, PT, R0.reuse, 0x8, P1 ;  /* 0x000000080000780c */ /* 0x040fe20000f44270 */
[----:B------:R-:W-:Y:S01]  /*6b70*/  @P3 STG.E.U16 desc[UR36][R6.64+0x2], R27 ;  /* 0x0000021b06003986 */ /* 0x000fe2000c101524 */
[----:B------:R-:W-:Y:S01]  /*6b80*/  ISETP.GT.AND P1, PT, R3, 0x10, PT ;  /* 0x000000100300780c */ /* 0x000fe20003f24270 */
[----:B------:R-:W-:Y:S01]  /*6b90*/  FMUL R37, R37, R121 ;  /* 0x0000007925257220 */ /* 0x000fe20000400000 */
[----:B------:R-:W-:Y:S01]  /*6ba0*/  F2FP.F16.F32.PACK_AB R29, RZ, R29 ;  /* 0x0000001dff1d723e */ /* 0x000fe200000000ff */
[----:B------:R-:W-:Y:S01]  /*6bb0*/  @P4 STG.E.U16 desc[UR36][R4.64+0x10], R28 ;  /* 0x0000101c04004986 */ /* 0x000fe2000c101524 */
[----:B------:R-:W-:Y:S01]  /*6bc0*/  ISETP.GT.AND P3, PT, R0, 0x8, P0 ;  /* 0x000000080000780c */ /* 0x000fe20000764270 */
[-C--:B------:R-:W-:Y:S01]  /*6bd0*/  FMUL R38, R38, R121.reuse ;  /* 0x0000007926267220 */ /* 0x080fe20000400000 */
[----:B------:R-:W-:Y:S01]  /*6be0*/  ISETP.GT.AND P0, PT, R3, 0x11, PT ;  /* 0x000000110300780c */ /* 0x000fe20003f04270 */
[----:B------:R-:W-:Y:S01]  /*6bf0*/  @P5 STG.E.U16 desc[UR36][R4.64+0x12], R29 ;  /* 0x0000121d04005986 */ /* 0x000fe2000c101524 */
        /* <DEDUP_REMOVED lines=268> */
[----:B------:R-:W-:-:S02]  /*7cc0*/  F2FP.F16.F32.PACK_AB R84, RZ, R84 ;  /* 0x00000054ff54723e */ /* 0x000fc400000000ff */
[C---:B------:R-:W-:Y:S01]  /*7cd0*/  ISETP.GT.AND P2, PT, R0.reuse, 0x8, P1 ;  /* 0x000000080000780c */ /* 0x040fe20000f44270 */
[----:B------:R-:W-:Y:S01]  /*7ce0*/  @P3 STG.E.U16 desc[UR36][R6.64+0xe2], R83 ;  /* 0x0000e25306003986 */ /* 0x000fe2000c101524 */
[C---:B------:R-:W-:Y:S02]  /*7cf0*/  ISETP.GT.AND P1, PT, R3.reuse, 0x80, PT ;  /* 0x000000800300780c */ /* 0x040fe40003f24270 */
[----:B------:R-:W-:Y:S01]  /*7d00*/  F2FP.F16.F32.PACK_AB R85, RZ, R85 ;  /* 0x00000055ff55723e */ /* 0x000fe200000000ff */
[----:B------:R-:W-:Y:S01]  /*7d10*/  @P4 STG.E.U16 desc[UR36][R4.64+0xf0], R84 ;  /* 0x0000f05404004986 */ /* 0x000fe2000c101524 */
[C---:B------:R-:W-:Y:S02]  /*7d20*/  ISETP.GT.AND P3, PT, R0.reuse, 0x8, P0 ;  /* 0x000000080000780c */ /* 0x040fe40000764270 */
[----:B------:R-:W-:Y:S01]  /*7d30*/  ISETP.GT.AND P0, PT, R3, 0x81, PT ;  /* 0x000000810300780c */ /* 0x000fe20003f04270 */
[----:B------:R-:W-:Y:S01]  /*7d40*/  @P5 STG.E.U16 desc[UR36][R4.64+0xf2], R85 ;  /* 0x0000f25504005986 */ /* 0x000fe2000c101524 */
[----:B------:R-:W-:-:S02]  /*7d50*/  ISETP.GT.AND P4, PT, R0, RZ, P1 ;  /* 0x000000ff0000720c */ /* 0x000fc40000f84270 */
[----:B------:R-:W-:Y:S02]  /*7d60*/  F2FP.F16.F32.PACK_AB R86, RZ, R86 ;  /* 0x00000056ff56723e */ /* 0x000fe400000000ff */
[C---:B------:R-:W-:Y:S02]  /*7d70*/  ISETP.GT.AND P5, PT, R0.reuse, RZ, P0 ;  /* 0x000000ff0000720c */ /* 0x040fe400007a4270 */
[----:B------:R-:W-:Y:S01]  /*7d80*/  F2FP.F16.F32.PACK_AB R87, RZ, R87 ;  /* 0x00000057ff57723e */ /* 0x000fe200000000ff */
[----:B------:R-:W-:Y:S01]  /*7d90*/  @P2 STG.E.U16 desc[UR36][R6.64+0xf0], R86 ;  /* 0x0000f05606002986 */ /* 0x000fe2000c101524 */
[----:B------:R-:W-:Y:S02]  /*7da0*/  F2FP.F16.F32.PACK_AB R88, RZ, R88 ;  /* 0x00000058ff58723e */ /* 0x000fe400000000ff */
[----:B------:R-:W-:Y:S01]  /*7db0*/  ISETP.GT.AND P2, PT, R0, 0x8, P1 ;  /* 0x000000080000780c */ /* 0x000fe20000f44270 */
[----:B------:R-:W-:Y:S01]  /*7dc0*/  @P3 STG.E.U16 desc[UR36][R6.64+0xf2], R87 ;  /* 0x0000f25706003986 */ /* 0x000fe2000c101524 */
[----:B------:R-:W-:-:S02]  /*7dd0*/  ISETP.GT.AND P1, PT, R3, 0x88, PT ;  /* 0x000000880300780c */ /* 0x000fc40003f24270 */
[----:B------:R-:W-:Y:S01]  /*7de0*/  F2FP.F16.F32.PACK_AB R89, RZ, R89 ;  /* 0x00000059ff59723e */ /* 0x000fe200000000ff */
[----:B------:R-:W-:Y:S01]  /*7df0*/  @P4 STG.E.U16 desc[UR36][R4.64+0x100], R88 ;  /* 0x0001005804004986 */ /* 0x000fe2000c101524 */
[C---:B------:R-:W-:Y:S02]  /*7e00*/  ISETP.GT.AND P3, PT, R0.reuse, 0x8, P0 ;  /* 0x000000080000780c */ /* 0x040fe40000764270 */
[----:B------:R-:W-:Y:S01]  /*7e10*/  ISETP.GT.AND P0, PT, R3, 0x89, PT ;  /* 0x000000890300780c */ /* 0x000fe20003f04270 */
[----:B------:R-:W-:Y:S01]  /*7e20*/  @P5 STG.E.U16 desc[UR36][R4.64+0x102], R89 ;  /* 0x0001025904005986 */ /* 0x000fe2000c101524 */
[C---:B------:R-:W-:Y:S02]  /*7e30*/  ISETP.GT.AND P4, PT, R0.reuse, RZ, P1 ;  /* 0x000000ff0000720c */ /* 0x040fe40000f84270 */
[----:B------:R-:W-:Y:S02]  /*7e40*/  F2FP.F16.F32.PACK_AB R90, RZ, R90 ;  /* 0x0000005aff5a723e */ /* 0x000fe400000000ff */
[----:B------:R-:W-:-:S02]  /*7e50*/  ISETP.GT.AND P5, PT, R0, RZ, P0 ;  /* 0x000000ff0000720c */ /* 0x000fc400007a4270 */
[----:B------:R-:W-:Y:S01]  /*7e60*/  F2FP.F16.F32.PACK_AB R91, RZ, R91 ;  /* 0x0000005bff5b723e */ /* 0x000fe200000000ff */
[----:B------:R-:W-:Y:S01]  /*7e70*/  @P2 STG.E.U16 desc[UR36][R6.64+0x100], R90 ;  /* 0x0001005a06002986 */ /* 0x000fe2000c101524 */
[----:B------:R-:W-:Y:S02]  /*7e80*/  F2FP.F16.F32.PACK_AB R92, RZ, R92 ;  /* 0x0000005cff5c723e */ /* 0x000fe400000000ff */
[C---:B------:R-:W-:Y:S01]  /*7e90*/  ISETP.GT.AND P2, PT, R0.reuse, 0x8, P1 ;  /* 0x000000080000780c */ /* 0x040fe20000f44270 */
[----:B------:R-:W-:Y:S01]  /*7ea0*/  @P3 STG.E.U16 desc[UR36][R6.64+0x102], R91 ;  /* 0x0001025b06003986 */ /* 0x000fe2000c101524 */
[----:B------:R-:W-:Y:S02]  /*7eb0*/  ISETP.GT.AND P1, PT, R3, 0x90, PT ;  /* 0x000000900300780c */ /* 0x000fe40003f24270 */
[----:B------:R-:W-:Y:S01]  /*7ec0*/  F2FP.F16.F32.PACK_AB R93, RZ, R93 ;  /* 0x0000005dff5d723e */ /* 0x000fe200000000ff */
[----:B------:R-:W-:Y:S01]  /*7ed0*/  @P4 STG.E.U16 desc[UR36][R4.64+0x110], R92 ;  /* 0x0001105c04004986 */ /* 0x000fe2000c101524 */
[----:B------:R-:W-:-:S02]  /*7ee0*/  ISETP.GT.AND P3, PT, R0, 0x8, P0 ;  /* 0x000000080000780c */ /* 0x000fc40000764270 */
[----:B------:R-:W-:Y:S01]  /*7ef0*/  ISETP.GT.AND P0, PT, R3, 0x91, PT ;  /* 0x000000910300780c */ /* 0x000fe20003f04270 */
[----:B------:R-:W-:Y:S01]  /*7f00*/  @P5 STG.E.U16 desc[UR36][R4.64+0x112], R93 ;  /* 0x0001125d04005986 */ /* 0x000fe2000c101524 */
[C---:B------:R-:W-:Y:S02]  /*7f10*/  ISETP.GT.AND P4, PT, R0.reuse, RZ, P1 ;  /* 0x000000ff0000720c */ /* 0x040fe40000f84270 */
[----:B------:R-:W-:Y:S02]  /*7f20*/  F2FP.F16.F32.PACK_AB R94, RZ, R94 ;  /* 0x0000005eff5e723e */ /* 0x000fe400000000ff */
[----:B------:R-:W-:Y:S02]  /*7f30*/  ISETP.GT.AND P5, PT, R0, RZ, P0 ;  /* 0x000000ff0000720c */ /* 0x000fe400007a4270 */
        /* <DEDUP_REMOVED lines=26> */
[----:B------:R-:W-:Y:S02]  /*80e0*/  ISETP.GT.AND P5, PT, R0, RZ, P0 ;  /* 0x000000ff0000720c */ /* 0x000fe400007a4270 */
[----:B------:R-:W-:-:S02]  /*80f0*/  F2FP.F16.F32.PACK_AB R102, RZ, R102 ;  /* 0x00000066ff66723e */ /* 0x000fc400000000ff */
[----:B------:R-:W-:Y:S02]  /*8100*/  F2FP.F16.F32.PACK_AB R103, RZ, R103 ;  /* 0x00000067ff67723e */ /* 0x000fe400000000ff */
[----:B------:R-:W-:Y:S01]  /*8110*/  F2FP.F16.F32.PACK_AB R104, RZ, R104 ;  /* 0x00000068ff68723e */ /* 0x000fe200000000ff */
[----:B------:R-:W-:Y:S01]  /*8120*/  @P2 STG.E.U16 desc[UR36][R6.64+0x130], R102 ;  /* 0x0001306606002986 */ /* 0x000fe2000c101524 */
[----:B------:R-:W-:Y:S02]  /*8130*/  F2FP.F16.F32.PACK_AB R105, RZ, R105 ;  /* 0x00000069ff69723e */ /* 0x000fe400000000ff */
[C---:B------:R-:W-:Y:S01]  /*8140*/  ISETP.GT.AND P1, PT, R0.reuse, 0x8, P1 ;  /* 0x000000080000780c */ /* 0x040fe20000f24270 */
[----:B------:R-:W-:Y:S01]  /*8150*/  @P3 STG.E.U16 desc[UR36][R6.64+0x132], R103 ;  /* 0x0001326706003986 */ /* 0x000fe2000c101524 */
[----:B------:R-:W-:Y:S02]  /*8160*/  ISETP.GT.AND P2, PT, R0, 0x8, P0 ;  /* 0x000000080000780c */ /* 0x000fe40000744270 */
[C---:B------:R-:W-:Y:S01]  /*8170*/  ISETP.GT.AND P0, PT, R3.reuse, 0xa9, PT ;  /* 0x000000a90300780c */ /* 0x040fe20003f04270 */
[----:B------:R-:W-:Y:S01]  /*8180*/  @P4 STG.E.U16 desc[UR36][R4.64+0x140], R104 ;  /* 0x0001406804004986 */ /* 0x000fe2000c101524 */
[----:B------:R-:W-:-:S02]  /*8190*/  ISETP.GT.AND P4, PT, R3, 0xa8, PT ;  /* 0x000000a80300780c */ /* 0x000fc40003f84270 */
[----:B------:R-:W-:Y:S01]  /*81a0*/  F2FP.F16.F32.PACK_AB R106, RZ, R106 ;  /* 0x0000006aff6a723e */ /* 0x000fe200000000ff */
[----:B------:R-:W-:Y:S01]  /*81b0*/  @P5 STG.E.U16 desc[UR36][R4.64+0x142], R105 ;  /* 0x0001426904005986 */ /* 0x000fe2000c101524 */
[C---:B------:R-:W-:Y:S02]  /*81c0*/  ISETP.GT.AND P5, PT, R0.reuse, RZ, P4 ;  /* 0x000000ff0000720c */ /* 0x040fe400027a4270 */
[----:B------:R-:W-:Y:S01]  /*81d0*/  F2FP.F16.F32.PACK_AB R107, RZ, R107 ;  /* 0x0000006bff6b723e */ /* 0x000fe200000000ff */
[----:B------:R-:W-:Y:S01]  /*81e0*/  @P1 STG.E.U16 desc[UR36][R6.64+0x140], R106 ;  /* 0x0001406a06001986 */ /* 0x000fe2000c101524 */
[----:B------:R-:W-:Y:S02]  /*81f0*/  F2FP.F16.F32.PACK_AB R108, RZ, R108 ;  /* 0x0000006cff6c723e */ /* 0x000fe400000000ff */
[C---:B------:R-:W-:Y:S01]  /*8200*/  ISETP.GT.AND P3, PT, R0.reuse, RZ, P0 ;  /* 0x000000ff0000720c */ /* 0x040fe20000764270 */
[----:B------:R-:W-:Y:S01]  /*8210*/  @P2 STG.E.U16 desc[UR36][R6.64+0x142], R107 ;  /* 0x0001426b06002986 */ /* 0x000fe2000c101524 */
[----:B------:R-:W-:-:S02]  /*8220*/  ISETP.GT.AND P4, PT, R0, 0x8, P4 ;  /* 0x000000080000780c */ /* 0x000fc40002784270 */
[----:B------:R-:W-:Y:S02]  /*8230*/  F2FP.F16.F32.PACK_AB R109, RZ, R109 ;  /* 0x0000006dff6d723e */ /* 0x000fe400000000ff */
[----:B------:R-:W-:Y:S01]  /*8240*/  F2FP.F16.F32.PACK_AB R110, RZ, R110 ;  /* 0x0000006eff6e723e */ /* 0x000fe200000000ff */
[----:B------:R-:W-:Y:S01]  /*8250*/  @P5 STG.E.U16 desc[UR36][R4.64+0x150], R108 ;  /* 0x0001506c04005986 */ /* 0x000fe2000c101524 */
[----:B------:R-:W-:Y:S02]  /*8260*/  ISETP.GT.AND P5, PT, R0, 0x8, P0 ;  /* 0x000000080000780c */ /* 0x000fe400007a4270 */
[----:B------:R-:W-:Y:S02]  /*8270*/  F2FP.F16.F32.PACK_AB R111, RZ, R111 ;  /* 0x0000006fff6f723e */ /* 0x000fe400000000ff */
        /* <DEDUP_REMOVED lines=8> */
[----:B------:R-:W-:Y:S02]  /*8300*/  ISETP.GT.AND P5, PT, R0, RZ, P0 ;  /* 0x000000ff0000720c */ /* 0x000fe400007a4270 */
[C---:B------:R-:W-:Y:S02]  /*8310*/  ISETP.GT.AND P2, PT, R3.reuse, 0xb8, PT ;  /* 0x000000b80300780c */ /* 0x040fe40003f44270 */
[----:B------:R-:W-:-:S02]  /*8320*/  ISETP.GT.AND P1, PT, R3, 0xb9, PT ;  /* 0x000000b90300780c */ /* 0x000fc40003f24270 */
[C---:B------:R-:W-:Y:S02]  /*8330*/  ISETP.GT.AND P3, PT, R0.reuse, 0x8, P3 ;  /* 0x000000080000780c */ /* 0x040fe40001f64270 */
[C---:B------:R-:W-:Y:S01]  /*8340*/  ISETP.GT.AND P0, PT, R0.reuse, 0x8, P0 ;  /* 0x000000080000780c */ /* 0x040fe20000704270 */
[----:B------:R-:W-:Y:S01]  /*8350*/  @P4 STG.E.U16 desc[UR36][R4.64+0x160], R112 ;  /* 0x0001607004004986 */ /* 0x000fe2000c101524 */
[C---:B------:R-:W-:Y:S02]  /*8360*/  ISETP.GT.AND P4, PT, R0.reuse, RZ, P1 ;  /* 0x000000ff0000720c */ /* 0x040fe40000f84270 */
[----:B------:R-:W-:Y:S01]  /*8370*/  F2FP.F16.F32.PACK_AB R114, RZ, R114 ;  /* 0x00000072ff72723e */ /* 0x000fe200000000ff */
[----:B------:R-:W-:Y:S01]  /*8380*/  @P5 STG.E.U16 desc[UR36][R4.64+0x162], R113 ;  /* 0x0001627104005986 */ /* 0x000fe2000c101524 */
[C---:B------:R-:W-:Y:S02]  /*8390*/  ISETP.GT.AND P5, PT, R0.reuse, RZ, P2 ;  /* 0x000000ff0000720c */ /* 0x040fe400017a4270 */
[----:B------:R-:W-:-:S02]  /*83a0*/  ISETP.GT.AND P2, PT, R0, 0x8, P2 ;  /* 0x000000080000780c */ /* 0x000fc40001744270 */
[----:B------:R-:W-:Y:S01]  /*83b0*/  F2FP.F16.F32.PACK_AB R115, RZ, R115 ;  /* 0x00000073ff73723e */ /* 0x000fe200000000ff */
[----:B------:R-:W-:Y:S01]  /*83c0*/  @P3 STG.E.U16 desc[UR36][R6.64+0x160], R114 ;  /* 0x0001607206003986 */ /* 0x000fe2000c101524 */
[----:B------:R-:W-:Y:S02]  /*83d0*/  ISETP.GT.AND P1, PT, R0, 0x8, P1 ;  /* 0x000000080000780c */ /* 0x000fe40000f24270 */
[----:B------:R-:W-:Y:S01]  /*83e0*/  F2FP.F16.F32.PACK_AB R116, RZ, R116 ;  /* 0x00000074ff74723e */ /* 0x000fe200000000ff */
[----:B------:R-:W-:Y:S01]  /*83f0*/  @P0 STG.E.U16 desc[UR36][R6.64+0x162], R115 ;  /* 0x0001627306000986 */ /* 0x000fe2000c101524 */
[----:B------:R-:W-:Y:S02]  /*8400*/  F2FP.F16.F32.PACK_AB R117, RZ, R117 ;  /* 0x00000075ff75723e */ /* 0x000fe400000000ff */
[----:B------:R-:W-:Y:S01]  /*8410*/  F2FP.F16.F32.PACK_AB R118, RZ, R118 ;  /* 0x00000076ff76723e */ /* 0x000fe200000000ff */
[----:B------:R-:W-:Y:S01]  /*8420*/  @P5 STG.E.U16 desc[UR36][R4.64+0x170], R116 ;  /* 0x0001707404005986 */ /* 0x000fe2000c101524 */
[----:B------:R-:W-:-:S03]  /*8430*/  F2FP.F16.F32.PACK_AB R119, RZ, R119 ;  /* 0x00000077ff77723e */ /* 0x000fc600000000ff */
[----:B------:R0:W-:Y:S02]  /*8440*/  @P4 STG.E.U16 desc[UR36][R4.64+0x172], R117 ;  /* 0x0001727504004986 */ /* 0x0001e4000c101524 */
[----:B0-----:R-:W-:Y:S02]  /*8450*/  @P2 IMAD.MOV.U32 R4, RZ, RZ, R6 ;  /* 0x000000ffff042224 */ /* 0x001fe400078e0006 */
[----:B------:R-:W-:-:S05]  /*8460*/  @P2 IMAD.MOV.U32 R5, RZ, RZ, R7 ;  /* 0x000000ffff052224 */ /* 0x000fca00078e0007 */
[----:B------:R0:W-:Y:S04]  /*8470*/  @P2 STG.E.U16 desc[UR36][R4.64+0x170], R118 ;  /* 0x0001707604002986 */ /* 0x0001e8000c101524 */
[----:B------:R0:W-:Y:S02]  /*8480*/  @P1 STG.E.U16 desc[UR36][R6.64+0x172], R119 ;  /* 0x0001727706001986 */ /* 0x0001e4000c101524 */
.L_x_226:
[----:B------:R-:W-:Y:S05]  /*8490*/  BSYNC B0 ;  /* 0x0000000000007941 */ /* 0x000fea0003800000 */
.L_x_36:
[----:B0-----:R-:W2:Y:S01]  /*84a0*/  LDL.64 R4, [R1] ;  /* 0x0000000001047983 */ /* 0x001ea20000100a00 */
[----:B------:R-:W-:Y:S01]  /*84b0*/  ULDC.64 UR4, c[0x0][0x650] ;  /* 0x0001940000047ab9 */ /* 0x000fe20000000a00 */
[----:B------:R-:W-:Y:S02]  /*84c0*/  IMAD.U32 R0, RZ, RZ, UR44 ;  /* 0x0000002cff007e24 */ /* 0x000fe4000f8e00ff */
[----:B------:R-:W-:Y:S02]  /*84d0*/  IMAD.MOV.U32 R22, RZ, RZ, -0x1 ;  /* 0xffffffffff167424 */ /* 0x000fe400078e00ff */
[----:B------:R0:W-:Y:S01]  /*84e0*/  SYNCS.ARRIVE.TRANS64.A1T0 RZ, [R0+UR46], RZ ;  /* 0x000000ff00ff79a7 */ /* 0x0001e2000810002e */
[----:B-----5:R-:W-:Y:S02]  /*84f0*/  IMAD.MOV.U32 R18, RZ, RZ, -0x1 ;  /* 0xffffffffff127424 */ /* 0x020fe400078e00ff */
[----:B------:R-:W-:Y:S01]  /*8500*/  IMAD.MOV.U32 R19, RZ, RZ, -0x1 ;  /* 0xffffffffff137424 */ /* 0x000fe200078e00ff */
[----:B0-----:R-:W-:-:S02]  /*8510*/  PRMT R0, RZ, 0x7610, R0 ;  /* 0x00007610ff007816 */ /* 0x001fc40000000000 */
[----:B--2---:R-:W-:-:S05]  /*8520*/  LEA R16, P0, R4, R16, 0x1 ;  /* 0x0000001004107211 */ /* 0x004fca00078008ff */
[----:B------:R-:W-:Y:S01]  /*8530*/  IMAD.X R17, R132, 0x1, R17, P0 ;  /* 0x0000000184117824 */ /* 0x000fe200000e0611 */
[----:B------:R-:W-:-:S04]  /*8540*/  ISETP.GE.U32.AND P0, PT, R16, UR4, PT ;  /* 0x0000000410007c0c */ /* 0x000fc8000bf06070 */
[----:B------:R-:W-:-:S13]  /*8550*/  ISETP.GE.U32.AND.EX P0, PT, R17, UR5, PT, P0 ;  /* 0x0000000511007c0c */ /* 0x000fda000bf06100 */
[----:B------:R-:W-:Y:S05]  /*8560*/  @P0 BRA `(.L_x_227) ;  /* 0x0000000400500947 */ /* 0x000fea0003800000 */
[----:B------:R-:W0:Y:S01]  /*8570*/  LDC.64 R10, c[0x0][0x628] ;  /* 0x00018a00ff0a7b82 */ /* 0x000e220000000a00 */
[----:B------:R-:W2:Y:S01]  /*8580*/  S2R R18, SR_CTAID.X ;  /* 0x0000000000127919 */ /* 0x000ea20000002500 */
[----:B-1-34-:R-:W-:Y:S02]  /*8590*/  IMAD.MOV.U32 R8, RZ, RZ, R16 ;  /* 0x000000ffff087224 */ /* 0x01afe400078e0010 */
[----:B------:R-:W-:Y:S01]  /*85a0*/  IMAD.MOV.U32 R9, RZ, RZ, R17 ;  /* 0x000000ffff097224 */ /* 0x000fe200078e0011 */
[----:B------:R-:W1:Y:S03]  /*85b0*/  S2R R20, SR_CTAID.Y ;  /* 0x0000000000147919 */ /* 0x000e660000002600 */
[----:B------:R-:W3:Y:S08]  /*85c0*/  LDC R0, c[0x0][0x630] ;  /* 0x00018c00ff007b82 */ /* 0x000ef00000000800 */
[----:B------:R-:W4:Y:S01]  /*85d0*/  LDC.64 R14, c[0x0][0x620] ;  /* 0x00018800ff0e7b82 */ /* 0x000f220000000a00 */
[----:B0-----:R-:W-:-:S04]  /*85e0*/  ISETP.NE.U32.AND P0, PT, R10, RZ, PT ;  /* 0x000000ff0a00720c */ /* 0x001fc80003f05070 */
[----:B------:R-:W-:-:S13]  /*85f0*/  ISETP.NE.AND.EX P0, PT, R11, RZ, PT, P0 ;  /* 0x000000ff0b00720c */ /* 0x000fda0003f05300 */
[----:B-1234-:R-:W-:Y:S05]  /*8600*/  @!P0 BRA `(.L_x_228) ;  /* 0x0000000000288947 */ /* 0x01efea0003800000 */
[----:B------:R-:W0:Y:S02]  /*8610*/  LDC R3, c[0x0][0x634] ;  /* 0x00018d00ff037b82 */ /* 0x000e240000000800 */
        /* <DEDUP_REMOVED lines=9> */
.L_x_228:
[----:B------:R-:W0:Y:S01]  /*86b0*/  LDC.64 R24, c[0x0][0x640] ;  /* 0x00019000ff187b82 */ /* 0x000e220000000a00 */
[-CC-:B------:R-:W-:Y:S01]  /*86c0*/  SHF.R.U64 R19, R8, R0.reuse, R9.reuse ;  /* 0x0000000008137219 */ /* 0x180fe20000001209 */
[----:B------:R-:W-:Y:S01]  /*86d0*/  ULDC UR4, c[0x0][0x150] ;  /* 0x0000540000047ab9 */ /* 0x000fe20000000800 */
[----:B------:R-:W-:Y:S02]  /*86e0*/  SHF.R.U32.HI R0, RZ, R0, R9 ;  /* 0x00000000ff007219 */ /* 0x000fe40000011609 */
[----:B------:R-:W-:Y:S02]  /*86f0*/  IADD3 R3, P0, RZ, -R19, RZ ;  /* 0x80000013ff037210 */ /* 0x000fe40007f1e0ff */
[----:B------:R-:W-:Y:S01]  /*8700*/  I2FP.F32.U32 R7, R18 ;  /* 0x0000001200077245 */ /* 0x000fe20000201000 */
[----:B------:R-:W1:Y:S02]  /*8710*/  LDC R6, c[0x0][0x618] ;  /* 0x00018600ff067b82 */ /* 0x000e640000000800 */
[----:B------:R-:W-:-:S02]  /*8720*/  IMAD.X R5, RZ, RZ, ~R0, P0 ;  /* 0x000000ffff057224 */ /* 0x000fc400000e0e00 */
[----:B------:R-:W-:Y:S01]  /*8730*/  FMUL R7, R7, UR4 ;  /* 0x0000000407077c20 */ /* 0x000fe20008400000 */
[----:B------:R-:W-:Y:S01]  /*8740*/  ULDC UR4, c[0x0][0x154] ;  /* 0x0000550000047ab9 */ /* 0x000fe20000000800 */
[-C--:B------:R-:W-:Y:S02]  /*8750*/  IMAD R0, R5, R14.reuse, RZ ;  /* 0x0000000e05007224 */ /* 0x080fe400078e02ff */
[----:B------:R-:W2:Y:S01]  /*8760*/  LDC R8, c[0x0][0x608] ;  /* 0x00018200ff087b82 */ /* 0x000ea20000000800 */
[C---:B------:R-:W-:Y:S01]  /*8770*/  IMAD.WIDE.U32 R4, R3.reuse, R14, R16 ;  /* 0x0000000e03047225 */ /* 0x040fe200078e0010 */
[----:B------:R-:W3:Y:S03]  /*8780*/  F2I.U32.TRUNC.NTZ R7, R7 ;  /* 0x0000000700077305 */ /* 0x000ee6000020f000 */
[----:B------:R-:W-:Y:S01]  /*8790*/  IMAD R3, R3, R15, R0 ;  /* 0x0000000f03037224 */ /* 0x000fe200078e0200 */
[----:B------:R-:W-:-:S02]  /*87a0*/  I2FP.F32.U32 R0, R20 ;  /* 0x0000001400007245 */ /* 0x000fc40000201000 */
[----:B------:R-:W4:Y:S01]  /*87b0*/  LDC R22, c[0x0][0x658] ;  /* 0x00019600ff167b82 */ /* 0x000f220000000800 */
[----:B------:R-:W-:Y:S01]  /*87c0*/  IMAD.IADD R3, R5, 0x1, R3 ;  /* 0x0000000105037824 */ /* 0x000fe200078e0203 */
[----:B0-----:R-:W-:Y:S01]  /*87d0*/  ISETP.NE.U32.AND P0, PT, R24, RZ, PT ;  /* 0x000000ff1800720c */ /* 0x001fe20003f05070 */
[----:B------:R-:W-:-:S03]  /*87e0*/  FMUL R0, R0, UR4 ;  /* 0x0000000400007c20 */ /* 0x000fc60008400000 */
[----:B------:R-:W-:Y:S01]  /*87f0*/  ISETP.NE.AND.EX P0, PT, R25, RZ, PT, P0 ;  /* 0x000000ff1900720c */ /* 0x000fe20003f05300 */
[----:B------:R0:W0:Y:S01]  /*8800*/  F2I.U32.TRUNC.NTZ R14, R0 ;  /* 0x00000000000e7305 */ /* 0x000022000020f000 */
[----:B------:R-:W5:Y:S01]  /*8810*/  LDC R9, c[0x0][0x144] ;  /* 0x00005100ff097b82 */ /* 0x000f620000000800 */
[-C--:B-1----:R-:W-:Y:S01]  /*8820*/  SHF.R.U64 R10, R4, R6.reuse, R3 ;  /* 0x00000006040a7219 */ /* 0x082fe20000001203 */
[----:B---3--:R-:W-:Y:S01]  /*8830*/  IMAD.MOV R7, RZ, RZ, -R7 ;  /* 0x000000ffff077224 */ /* 0x008fe200078e0a07 */
[----:B------:R-:W-:-:S05]  /*8840*/  SHF.R.U32.HI R3, RZ, R6, R3 ;  /* 0x00000006ff037219 */ /* 0x000fca0000011603 */
[----:B------:R-:W1:Y:S01]  /*8850*/  LDC R15, c[0x0][0x148] ;  /* 0x00005200ff0f7b82 */ /* 0x000e620000000800 */
[-CC-:B--2---:R-:W-:Y:S02]  /*8860*/  SHF.R.U64 R12, R10, R8.reuse, R3.reuse ;  /* 0x000000080a0c7219 */ /* 0x184fe40000001203 */
[----:B------:R-:W-:-:S05]  /*8870*/  SHF.R.U32.HI R3, RZ, R8, R3 ;  /* 0x00000008ff037219 */ /* 0x000fca0000011603 */
[----:B------:R-:W2:Y:S01]  /*8880*/  LDC R21, c[0x0][0x600] ;  /* 0x00018000ff157b82 */ /* 0x000ea20000000800 */
[-CC-:B----4-:R-:W-:Y:S02]  /*8890*/  SHF.R.U64 R13, R12, R22.reuse, R3.reuse ;  /* 0x000000160c0d7219 */ /* 0x190fe40000001203 */
[----:B------:R-:W-:-:S03]  /*88a0*/  SHF.R.U32.HI R5, RZ, R22, R3 ;  /* 0x00000016ff057219 */ /* 0x000fc60000011603 */
[----:B------:R-:W-:Y:S02]  /*88b0*/  IMAD.MOV.U32 R4, RZ, RZ, R13 ;  /* 0x000000ffff047224 */ /* 0x000fe400078e000d */
[----:B------:R-:W3:Y:S01]  /*88c0*/  LDC R26, c[0x0][0x648] ;  /* 0x00019200ff1a7b82 */ /* 0x000ee20000000800 */
[----:B-----5:R-:W-:-:S07]  /*88d0*/  IMAD R22, R9, R7, R18 ;  /* 0x0000000709167224 */ /* 0x020fce00078e0212 */
[----:B------:R-:W4:Y:S08]  /*88e0*/  LDC R27, c[0x0][0x638] ;  /* 0x00018e00ff1b7b82 */ /* 0x000f300000000800 */
[----:B------:R-:W0:Y:S01]  /*88f0*/  LDC R28, c[0x0][0x610] ;  /* 0x00018400ff1c7b82 */ /* 0x000e220000000800 */
[----:B-1----:R-:W-:Y:S05]  /*8900*/  @!P0 BRA `(.L_x_229) ;  /* 0x0000000000288947 */ /* 0x002fea0003800000 */
        /* <DEDUP_REMOVED lines=10> */
.L_x_229:
[----:B------:R-:W-:Y:S01]  /*89b0*/  ISETP.NE.AND P0, PT, R2, 0x1, PT ;  /* 0x000000010200780c */ /* 0x000fe20003f05270 */
[----:B0-----:R-:W-:Y:S01]  /*89c0*/  IMAD.MOV R14, RZ, RZ, -R14 ;  /* 0x000000ffff0e7224 */ /* 0x001fe200078e0a0e */
[----:B---3--:R-:W-:Y:S01]  /*89d0*/  SHF.R.U64 R0, R4, R26, R5 ;  /* 0x0000001a04007219 */ /* 0x008fe20000001205 */
[----:B--2---:R-:W-:Y:S01]  /*89e0*/  VIADD R5, R21, 0xffffffff ;  /* 0xffffffff15057836 */ /* 0x004fe20000000000 */
[----:B------:R-:W-:-:S03]  /*89f0*/  LOP3.LUT R3, R12, R133, RZ, 0xc0, !PT ;  /* 0x000000850c037212 */ /* 0x000fc600078ec0ff */
[----:B------:R-:W-:Y:S01]  /*8a00*/  IMAD.MOV R4, RZ, RZ, -R0 ;  /* 0x000000ffff047224 */ /* 0x000fe200078e0a00 */
[----:B------:R-:W-:Y:S01]  /*8a10*/  LOP3.LUT R5, R10, R5, RZ, 0xc0, !PT ;  /* 0x000000050a057212 */ /* 0x000fe200078ec0ff */
[----:B------:R-:W-:Y:S02]  /*8a20*/  IMAD R3, R128, R0, R3 ;  /* 0x0000000080037224 */ /* 0x000fe400078e0203 */
[----:B----4-:R-:W-:Y:S02]  /*8a30*/  IMAD R0, R4, R27, R13 ;  /* 0x0000001b04007224 */ /* 0x010fe400078e020d */
[----:B------:R-:W-:Y:S02]  /*8a40*/  @P0 IMAD R22, R15, R14, R20 ;  /* 0x0000000e0f160224 */ /* 0x000fe400078e0214 */
[----:B------:R-:W-:Y:S02]  /*8a50*/  IMAD.MOV.U32 R4, RZ, RZ, 0x1 ;  /* 0x00000001ff047424 */ /* 0x000fe400078e00ff */
[----:B------:R-:W-:-:S02]  /*8a60*/  IMAD R22, R3, R28, R22 ;  /* 0x0000001c03167224 */ /* 0x000fc400078e0216 */
[----:B------:R-:W-:Y:S01]  /*8a70*/  IMAD R3, R0, R21, R5 ;  /* 0x0000001500037224 */ /* 0x000fe200078e0205 */
[----:B------:R-:W-:-:S04]  /*8a80*/  PRMT R0, R4, 0x7610, R0 ;  /* 0x0000761004007816 */ /* 0x000fc80000000000 */
[----:B------:R-:W-:Y:S02]  /*8a90*/  SEL R18, R3, R22, !P0 ;  /* 0x0000001603127207 */ /* 0x000fe40004000000 */
[----:B------:R-:W-:-:S07]  /*8aa0*/  SEL R22, R22, R3, !P0 ;  /* 0x0000000316167207 */ /* 0x000fce0004000000 */
.L_x_227:
[----:B------:R-:W-:Y:S02]  /*8ab0*/  LOP3.LUT P0, RZ, R0, 0xff, RZ, 0xc0, !PT ;  /* 0x000000ff00ff7812 */ /* 0x000fe4000780c0ff */
[----:B------:R-:W-:-:S11]  /*8ac0*/  LOP3.LUT R136, R136, 0x1, RZ, 0x3c, !PT ;  /* 0x0000000188887812 */ /* 0x000fd600078e3cff */
[----:B------:R-:W-:Y:S05]  /*8ad0*/  @P0 BRA `(.L_x_230) ;  /* 0xffffff8c00140947 */ /* 0x000fea000383ffff */
[----:B------:R-:W-:Y:S05]  /*8ae0*/  EXIT ;  /* 0x000000000000794d */ /* 0x000fea0003800000 */
.L_x_17:
[----:B------:R-:W-:-:S08]  /*8af0*/  ISETP.NE.AND P0, PT, R14, RZ, PT ;  /* 0x000000ff0e00720c */ /* 0x000fd00003f05270 */
[----:B0-----:R-:W0:-:S00]  /*8b00*/  USETMAXREG.DEALLOC.CTAPOOL 0x28 ;  /* 0x00000028000079c8 */ /* 0x001e0000080e0500 */
[----:B------:R-:W-:Y:S05]  /*8b10*/  @P0 EXIT ;  /* 0x000000000000094d */ /* 0x000fea0003800000 */
[----:B0-----:R-:W-:Y:S01]  /*8b20*/  LOP3.LUT P0, RZ, R8, 0xff, RZ, 0xc0, !PT ;  /* 0x000000ff08ff7812 */ /* 0x001fe2000780c0ff */
[----:B------:R-:W-:Y:S02]  /*8b30*/  IMAD.MOV.U32 R3, RZ, RZ, 0x1 ;  /* 0x00000001ff037424 */ /* 0x000fe400078e00ff */
[----:B------:R-:W-:-:S10]  /*8b40*/  IMAD.MOV.U32 R8, RZ, RZ, RZ ;  /* 0x000000ffff087224 */ /* 0x000fd400078e00ff */
[----:B------:R-:W-:Y:S05]  /*8b50*/  @!P0 BRA `(.L_x_231) ;  /* 0x0000000c00548947 */ /* 0x000fea0003800000 */
[----:B------:R-:W0:Y:S01]  /*8b60*/  S2R R11, SR_CgaCtaId ;  /* 0x00000000000b7919 */ /* 0x000e220000008800 */
[----:B------:R-:W-:Y:S01]  /*8b70*/  LOP3.LUT P0, RZ, R5, 0x1f, RZ, 0xc0, !PT ;  /* 0x0000001f05ff7812 */ /* 0x000fe2000780c0ff */
[----:B------:R-:W-:Y:S01]  /*8b80*/  ULDC UR5, c[0x0][0x658] ;  /* 0x0001960000057ab9 */ /* 0x000fe20000000800 */
[----:B------:R-:W-:Y:S01]  /*8b90*/  UMOV UR6, 0xffffffff ;  /* 0xffffffff00067882 */ /* 0x000fe20000000000 */
[----:B------:R-:W-:Y:S01]  /*8ba0*/  BSSY B0, `(.L_x_231) ;  /* 0x00000d0000007945 */ /* 0x000fe20003800000 */
[----:B------:R-:W-:Y:S01]  /*8bb0*/  USHF.L.U32 UR6, UR6, UR5, URZ ;  /* 0x0000000506067299 */ /* 0x000fe2000800063f */
[C---:B------:R-:W-:Y:S01]  /*8bc0*/  ISETP.NE.AND P2, PT, R4.reuse, RZ, PT ;  /* 0x000000ff0400720c */ /* 0x040fe20003f45270 */
[----:B------:R-:W-:Y:S01]  /*8bd0*/  IMAD.MOV.U32 R10, RZ, RZ, 0x1 ;  /* 0x00000001ff0a7424 */ /* 0x000fe200078e00ff */
[----:B------:R-:W-:Y:S01]  /*8be0*/  ISETP.NE.OR P0, PT, R4, RZ, !P0 ;  /* 0x000000ff0400720c */ /* 0x000fe20004705670 */
[----:B------:R-:W-:Y:S01]  /*8bf0*/  IMAD.MOV.U32 R3, RZ, RZ, 0x1 ;  /* 0x00000001ff037424 */ /* 0x000fe200078e00ff */
[----:B------:R-:W-:Y:S01]  /*8c00*/  LOP3.LUT R9, R23, 0x2, RZ, 0xfc, !PT ;  /* 0x0000000217097812 */ /* 0x000fe200078efcff */
[----:B------:R-:W-:Y:S01]  /*8c10*/  IMAD.MOV.U32 R8, RZ, RZ, RZ ;  /* 0x000000ffff087224 */ /* 0x000fe200078e00ff */
[----:B------:R-:W-:Y:S01]  /*8c20*/  ULDC UR4, c[0x0][0x600] ;  /* 0x0001800000047ab9 */ /* 0x000fe20000000800 */
[----:B------:R-:W-:Y:S01]  /*8c30*/  UMOV UR7, 0x1 ;  /* 0x0000000100077882 */ /* 0x000fe20000000000 */
[----:B------:R-:W-:-:S02]  /*8c40*/  UIADD3 UR21, UR40, 0x1, URZ ;  /* 0x0000000128157890 */ /* 0x000fc4000fffe03f */
[----:B------:R-:W-:Y:S02]  /*8c50*/  UIADD3 UR4, UR4, -0x1, URZ ;  /* 0xffffffff04047890 */ /* 0x000fe4000fffe03f */
[----:B------:R-:W-:Y:S02]  /*8c60*/  USHF.L.U32 UR5, UR7, UR5, URZ ;  /* 0x0000000507057299 */ /* 0x000fe4000800063f */
[----:B------:R-:W-:Y:S01]  /*8c70*/  ULOP3.LUT UR13, URZ, UR6, URZ, 0x33, !UPT ;  /* 0x000000063f0d7292 */ /* 0x000fe2000f8e333f */
[----:B------:R-:W-:Y:S01]  /*8c80*/  ULDC.64 UR22, c[0x0][0x198] ;  /* 0x0000660000167ab9 */ /* 0x000fe20000000a00 */
[----:B0-----:R-:W-:-:S10]  /*8c90*/  LOP3.LUT R11, R11, 0x1, RZ, 0xc0, !PT ;  /* 0x000000010b0b7812 */ /* 0x001fd400078ec0ff */
.L_x_243:
[----:B------:R-:W-:-:S03]  /*8ca0*/  UMOV UR6, 0xffffffff ;  /* 0xffffffff00067882 */ /* 0x000fc60000000000 */
[----:B------:R-:W-:Y:S05]  /*8cb0*/  BRA.DIV UR6, `(.L_x_232) ;  /* 0x0000000e06f47947 */ /* 0x000fea000b800000 */
[----:B------:R-:W-:-:S13]  /*8cc0*/  ELECT P6, URZ, PT ;  /* 0x00000000003f782f */ /* 0x000fda00038c0000 */
.L_x_255:
[----:B------:R-:W0:Y:S01]  /*8cd0*/  LDC R4, c[0x0][0x28c] ;  /* 0x0000a300ff047b82 */ /* 0x000e220000000800 */
[----:B------:R-:W-:Y:S01]  /*8ce0*/  BSSY B1, `(.L_x_233) ;  /* 0x0000047000017945 */ /* 0x000fe20003800000 */
[----:B0-----:R-:W-:-:S13]  /*8cf0*/  ISETP.LT.OR P6, PT, R4, 0x1, !P6 ;  /* 0x000000010400780c */ /* 0x001fda00077c1670 */
[----:B------:R-:W-:Y:S05]  /*8d00*/  @P6 BRA `(.L_x_234) ;  /* 0x0000000400106947 */ /* 0x000fea0003800000 */
[----:B------:R-:W-:Y:S02]  /*8d10*/  IMAD R18, R18, 0x2, R11 ;  /* 0x0000000212127824 */ /* 0x000fe400078e020b */
[----:B------:R-:W-:Y:S02]  /*8d20*/  IMAD.SHL.U32 R22, R22, 0x40, RZ ;  /* 0x0000004016167824 */ /* 0x000fe400078e00ff */
[----:B------:R-:W-:Y:S02]  /*8d30*/  IMAD.MOV.U32 R14, RZ, RZ, RZ ;  /* 0x000000ffff0e7224 */ /* 0x000fe400078e00ff */
[----:B------:R-:W-:Y:S02]  /*8d40*/  IMAD.U32 R15, RZ, RZ, UR21 ;  /* 0x00000015ff0f7e24 */ /* 0x000fe4000f8e00ff */
[----:B------:R-:W-:Y:S02]  /*8d50*/  IMAD.MOV.U32 R4, RZ, RZ, R3 ;  /* 0x000000ffff047224 */ /* 0x000fe400078e0003 */
[----:B------:R-:W-:-:S02]  /*8d60*/  IMAD.MOV.U32 R6, RZ, RZ, R8 ;  /* 0x000000ffff067224 */ /* 0x000fc400078e0008 */
[----:B------:R-:W-:-:S07]  /*8d70*/  IMAD R18, R18, 0x60, RZ ;  /* 0x0000006012127824 */ /* 0x000fce00078e02ff */
.L_x_238:
[----:B------:R-:W0:Y:S01]  /*8d80*/  S2R R12, SR_CgaCtaId ;  /* 0x00000000000c7919 */ /* 0x000e220000008800 */
[----:B------:R-:W-:Y:S01]  /*8d90*/  MOV R5, 0x400 ;  /* 0x0000040000057802 */ /* 0x000fe20000000f00 */
[----:B------:R-:W1:Y:S03]  /*8da0*/  @!P2 LDC R7, c[0x0][0x500] ;  /* 0x00014000ff07ab82 */ /* 0x000e660000000800 */
[----:B0-----:R-:W-:Y:S02]  /*8db0*/  LEA R13, R12, R5, 0x18 ;  /* 0x000000050c0d7211 */ /* 0x001fe400078ec0ff */
[----:B------:R-:W-:-:S03]  /*8dc0*/  SHF.L.U32 R5, R4, 0x1f, RZ ;  /* 0x0000001f04057819 */ /* 0x000fc600000006ff */
[----:B------:R-:W-:-:S04]  /*8dd0*/  IMAD R12, R6, 0x8, R13 ;  /* 0x00000008060c7824 */ /* 0x000fc800078e020d */
[----:B------:R-:W0:Y:S02]  /*8de0*/  SYNCS.PHASECHK.TRANS64.TRYWAIT P1, [R12+URZ+0x18], R5 ;  /* 0x000018050c0075a7 */ /* 0x000e24000802017f */
[----:B01----:R-:W-:Y:S05]  /*8df0*/  @!P1 BRA `(.L_x_235) ;  /* 0x0000000c00c49947 */ /* 0x003fea0003800000 */
.L_x_256:
[----:B0-----:R-:W-:Y:S01]  /*8e00*/  PRMT R5, R9, 0x9910, RZ ;  /* 0x0000991009057816 */ /* 0x001fe200000000ff */
[----:B------:R0:W-:Y:S03]  /*8e10*/  @!P2 SYNCS.ARRIVE.TRANS64 RZ, [R12+URZ], R7 ;  /* 0x000000070cffa9a7 */ /* 0x0001e6000800003f */
[----:B------:R-:W-:-:S13]  /*8e20*/  ISETP.NE.AND P1, PT, R5, 0x2, PT ;  /* 0x000000020500780c */ /* 0x000fda0003f25270 */
[----:B0-----:R-:W-:Y:S05]  /*8e30*/  @P1 BRA `(.L_x_236) ;  /* 0x0000000000041947 */ /* 0x001fea0003800000 */
[----:B------:R-:W-:Y:S01]  /*8e40*/  BPT.TRAP 0x1 ;  /* 0x000000040000795c */ /* 0x000fe20000300000 */
.L_x_236:
[----:B------:R-:W-:Y:S05]  /*8e50*/  @P0 BRA `(.L_x_237) ;  /* 0x0000000000040947 */ /* 0x000fea0003800000 */
[----:B------:R-:W-:Y:S01]  /*8e60*/  BPT.TRAP 0x1 ;  /* 0x000000040000795c */ /* 0x000fe20000300000 */
.L_x_237:
[----:B------:R-:W-:Y:S01]  /*8e70*/  IMAD R5, R6, 0x4, R11 ;  /* 0x0000000406057824 */ /* 0x000fe200078e020b */
[----:B------:R-:W-:Y:S01]  /*8e80*/  R2UR UR34, R14 ;  /* 0x000000000e2272ca */ /* 0x000fe200000e0000 */
[--C-:B------:R-:W-:Y:S01]  /*8e90*/  IMAD R7, R6, 0x4000, R13.reuse ;  /* 0x0000400006077824 */ /* 0x100fe200078e020d */
[----:B------:R-:W-:Y:S01]  /*8ea0*/  R2UR UR33, R12 ;  /* 0x000000000c2172ca */ /* 0x000fe200000e0000 */
[----:B------:R-:W-:Y:S01]  /*8eb0*/  IMAD R5, R5, 0x1800, RZ ;  /* 0x0000180005057824 */ /* 0x000fe200078e02ff */
[----:B------:R-:W-:Y:S01]  /*8ec0*/  R2UR UR36, R19 ;  /* 0x00000000132472ca */ /* 0x000fe200000e0000 */
[----:B------:R-:W-:Y:S01]  /*8ed0*/  VIADD R15, R15, 0xffffffff ;  /* 0xffffffff0f0f7836 */ /* 0x000fe20000000000 */
[----:B------:R-:W-:Y:S01]  /*8ee0*/  R2UR UR24, R7 ;  /* 0x00000000071872ca */ /* 0x000fe200000e0000 */
[----:B------:R-:W-:Y:S01]  /*8ef0*/  IMAD R5, R5, 0x2, R13 ;  /* 0x0000000205057824 */ /* 0x000fe200078e020d */
[----:B------:R-:W-:Y:S01]  /*8f00*/  R2UR UR35, R22 ;  /* 0x00000000162372ca */ /* 0x000fe200000e0000 */
[----:B------:R-:W-:Y:S01]  /*8f10*/  UIADD3 UR6, UP0, UR22, 0xf0, URZ ;  /* 0x000000f016067890 */ /* 0x000fe2000ff1e03f */
[----:B------:R-:W-:Y:S01]  /*8f20*/  R2UR UR19, R18 ;  /* 0x00000000121372ca */ /* 0x000fe200000e0000 */
[----:B------:R-:W-:Y:S01]  /*8f30*/  UIADD3 UR30, UP1, UR22, 0x1f0, URZ ;  /* 0x000001f0161e7890 */ /* 0x000fe2000ff3e03f */
[----:B------:R-:W-:Y:S01]  /*8f40*/  R2UR UR8, R5 ;  /* 0x00000000050872ca */ /* 0x000fe200000e0000 */
[----:B------:R-:W-:Y:S01]  /*8f50*/  UIADD3.X UR7, URZ, UR23, URZ, UP0, !UPT ;  /* 0x000000173f077290 */ /* 0x000fe200087fe43f */
[----:B------:R-:W-:Y:S01]  /*8f60*/  ISETP.GT.AND P3, PT, R15, 0x1, PT ;  /* 0x000000010f00780c */ /* 0x000fe20003f64270 */
[----:B------:R-:W-:Y:S01]  /*8f70*/  UIADD3 UR26, UR34, 0x40, URZ ;  /* 0x00000040221a7890 */ /* 0x000fe2000fffe03f */
[----:B------:R-:W-:Y:S01]  /*8f80*/  VIADD R6, R6, 0x1 ;  /* 0x0000000106067836 */ /* 0x000fe20000000000 */
[----:B------:R-:W-:Y:S01]  /*8f90*/  UIADD3.X UR31, URZ, UR23, URZ, UP1, !UPT ;  /* 0x000000173f1f7290 */ /* 0x000fe20008ffe43f */
[----:B------:R-:W-:Y:S01]  /*8fa0*/  VIADD R14, R14, 0x80 ;  /* 0x000000800e0e7836 */ /* 0x000fe20000000000 */
[----:B------:R-:W-:-:S02]  /*8fb0*/  UIADD3 UR32, UR24, 0x100, URZ ;  /* 0x0000010018207890 */ /* 0x000fc4000fffe03f */
[----:B------:R-:W-:Y:S01]  /*8fc0*/  UIADD3 UR24, UR24, 0x2100, URZ ;  /* 0x0000210018187890 */ /* 0x000fe2000fffe03f */
[----:B------:R-:W-:Y:S01]  /*8fd0*/  ISETP.NE.AND P1, PT, R6, 0x3, PT ;  /* 0x000000030600780c */ /* 0x000fe20003f25270 */
[----:B------:R-:W-:Y:S01]  /*8fe0*/  UMOV UR14, 0x0 ;  /* 0x00000000000e7882 */ /* 0x000fe20000000000 */
[----:B------:R-:W-:Y:S01]  /*8ff0*/  UMOV UR15, 0x10000000 ;  /* 0x10000000000f7882 */ /* 0x000fe20000000000 */
[----:B------:R-:W-:Y:S01]  /*9000*/  UIADD3 UR16, UR8, 0xc100, URZ ;  /* 0x0000c10008107890 */ /* 0x000fe2000fffe03f */
[----:B------:R-:W-:Y:S01]  /*9010*/  SEL R5, RZ, 0x1, P1 ;  /* 0x00000001ff057807 */ /* 0x000fe20000800000 */
[----:B------:R-:W-:Y:S01]  /*9020*/  UIADD3 UR8, UR8, 0x12100, URZ ;  /* 0x0001210008087890 */ /* 0x000fe2000fffe03f */
[----:B------:R0:W-:Y:S01]  /*9030*/  UTMALDG.3D [UR32], [UR6], desc[UR14] ;  /* 0x00000e20060075b4 */ /* 0x0001e20008011000 */
[----:B------:R-:W-:Y:S01]  /*9040*/  UMOV UR25, UR33 ;  /* 0x0000002100197c82 */ /* 0x000fe20008000000 */
[----:B------:R-:W-:Y:S01]  /*9050*/  UMOV UR28, UR36 ;  /* 0x00000024001c7c82 */ /* 0x000fe20008000000 */
[----:B------:R-:W-:Y:S01]  /*9060*/  UMOV UR27, UR35 ;  /* 0x00000023001b7c82 */ /* 0x000fe20008000000 */
[----:B------:R-:W-:Y:S01]  /*9070*/  UMOV UR29, 0x30000 ;  /* 0x00030000001d7882 */ /* 0x000fe20000000000 */
[----:B------:R-:W-:Y:S01]  /*9080*/  UMOV UR17, UR33 ;  /* 0x0000002100117c82 */ /* 0x000fe20008000000 */
[----:B------:R-:W-:Y:S01]  /*9090*/  UMOV UR18, UR34 ;  /* 0x0000002200127c82 */ /* 0x000fe20008000000 */
[----:B------:R-:W-:Y:S01]  /*90a0*/  UMOV UR20, UR36 ;  /* 0x0000002400147c82 */ /* 0x000fe20008000000 */
[----:B------:R-:W-:Y:S01]  /*90b0*/  UMOV UR9, UR33 ;  /* 0x0000002100097c82 */ /* 0x000fe20008000000 */
[----:B------:R-:W-:Y:S01]  /*90c0*/  UMOV UR11, UR19 ;  /* 0x00000013000b7c82 */ /* 0x000fe20008000000 */
[----:B------:R-:W-:Y:S01]  /*90d0*/  UMOV UR12, UR36 ;  /* 0x00000024000c7c82 */ /* 0x000fe20008000000 */
[----:B------:R0:W-:Y:S01]  /*90e0*/  UTMALDG.3D [UR24], [UR6], desc[UR14] ;  /* 0x00000e18060075b4 */ /* 0x0001e20008011000 */
[----:B------:R-:W-:Y:S01]  /*90f0*/  UMOV UR10, UR26 ;  /* 0x0000001a000a7c82 */ /* 0x000fe20008000000 */
[----:B------:R-:W-:-:S02]  /*9100*/  LOP3.LUT R4, R4, R5, RZ, 0x3c, !PT ;  /* 0x0000000504047212 */ /* 0x000fc400078e3cff */
[----:B------:R-:W-:Y:S01]  /*9110*/  SEL R6, R6, RZ, P1 ;  /* 0x000000ff06067207 */ /* 0x000fe20000800000 */
[----:B------:R0:W-:Y:S01]  /*9120*/  UTMALDG.3D.MULTICAST [UR16], [UR30], UR29, desc[UR14] ;  /* 0x00000e101e0073b4 */ /* 0x0001e2000801181d */
[----:B------:R0:W-:Y:S02]  /*9130*/  UTMALDG.3D.MULTICAST [UR8], [UR30], UR29, desc[UR14] ;  /* 0x00000e081e0073b4 */ /* 0x0001e4000801181d */
[----:B0-----:R-:W-:Y:S05]  /*9140*/  @P3 BRA `(.L_x_238) ;  /* 0xfffffffc000c3947 */ /* 0x001fea000383ffff */
.L_x_234:
[----:B------:R-:W-:Y:S05]  /*9150*/  BSYNC B1 ;  /* 0x0000000000017941 */ /* 0x000fea0003800000 */
.L_x_233:
[----:B------:R-:W2:Y:S01]  /*9160*/  LDL.64 R12, [R1] ;  /* 0x00000000010c7983 */ /* 0x000ea20000100a00 */
[----:B------:R-:W-:Y:S01]  /*9170*/  LOP3.LUT P4, RZ, R10, 0xff, RZ, 0xc0, !PT ;  /* 0x000000ff0aff7812 */ /* 0x000fe2000788c0ff */
[----:B------:R-:W-:Y:S01]  /*9180*/  VIADD R7, R8, UR40 ;  /* 0x0000002808077c36 */ /* 0x000fe20008000000 */
[----:B------:R-:W-:Y:S01]  /*9190*/  ULDC.64 UR6, c[0x0][0x650] ;  /* 0x0001940000067ab9 */ /* 0x000fe20000000a00 */
[----:B------:R-:W-:Y:S01]  /*91a0*/  IMAD.U32 R8, RZ, RZ, UR40 ;  /* 0x00000028ff087e24 */ /* 0x000fe2000f8e00ff */
[----:B------:R-:W-:Y:S01]  /*91b0*/  UISETP.GE.U32.AND UP0, UPT, UR40, 0x3, UPT ;  /* 0x000000032800788c */ /* 0x000fe2000bf06070 */
[----:B------:R-:W-:Y:S01]  /*91c0*/  BSSY B1, `(.L_x_239) ;  /* 0x000006b000017945 */ /* 0x000fe20003800000 */
[----:B------:R-:W-:Y:S01]  /*91d0*/  ISETP.GT.U32.AND P1, PT, R7, 0x2, PT ;  /* 0x000000020700780c */ /* 0x000fe20003f24070 */
[----:B------:R-:W-:Y:S01]  /*91e0*/  IMAD.MOV.U32 R22, RZ, RZ, -0x1 ;  /* 0xffffffffff167424 */ /* 0x000fe200078e00ff */
[----:B------:R-:W-:Y:S01]  /*91f0*/  PRMT R10, RZ, 0x7610, R10 ;  /* 0x00007610ff0a7816 */ /* 0x000fe2000000000a */
[----:B------:R-:W-:Y:S01]  /*9200*/  IMAD.MOV.U32 R18, RZ, RZ, -0x1 ;  /* 0xffffffffff127424 */ /* 0x000fe200078e00ff */
[----:B------:R-:W-:Y:S01]  /*9210*/  ISETP.LT.U32.AND P1, PT, R8, 0x3, P1 ;  /* 0x000000030800780c */ /* 0x000fe20000f21070 */
[----:B------:R-:W-:Y:S01]  /*9220*/  IMAD.MOV.U32 R19, RZ, RZ, -0x1 ;  /* 0xffffffffff137424 */ /* 0x000fe200078e00ff */
[----:B------:R-:W-:Y:S01]  /*9230*/  PLOP3.LUT P3, PT, PT, PT, UP0, 0x80, 0x0 ;  /* 0x000000000000781c */ /* 0x000fe20003f6f008 */
[----:B------:R-:W0:Y:S01]  /*9240*/  @P4 S2R R5, SR_CgaCtaId ;  /* 0x0000000000054919 */ /* 0x000e220000008800 */
[----:B------:R-:W-:-:S04]  /*9250*/  @P4 MOV R4, 0x400 ;  /* 0x0000040000044802 */ /* 0x000fc80000000f00 */
[----:B0-----:R-:W-:Y:S01]  /*9260*/  @P4 LEA R6, R5, R4, 0x18 ;  /* 0x0000000405064211 */ /* 0x001fe200078ec0ff */
[----:B------:R-:W-:Y:S01]  /*9270*/  IMAD.WIDE.U32 R4, R7, -0x55555555, RZ ;  /* 0xaaaaaaab07047825 */ /* 0x000fe200078e00ff */
[----:B------:R-:W-:Y:S02]  /*9280*/  SEL R4, RZ, 0x1, !P1 ;  /* 0x00000001ff047807 */ /* 0x000fe40004800000 */
[----:B------:R0:W-:Y:S02]  /*9290*/  @P4 SYNCS.ARRIVE.TRANS64.A1T0 RZ, [R6+URZ+0x68], RZ ;  /* 0x000068ff06ff49a7 */ /* 0x0001e4000810003f */
[----:B------:R-:W-:Y:S02]  /*92a0*/  LOP3.LUT R3, R3, R4, RZ, 0x3c, !PT ;  /* 0x0000000403037212 */ /* 0x000fe400078e3cff */
[----:B------:R-:W-:Y:S02]  /*92b0*/  PRMT R4, RZ, 0x7610, R4 ;  /* 0x00007610ff047816 */ /* 0x000fe40000000004 */
[----:B0-----:R-:W-:-:S04]  /*92c0*/  SHF.R.U32.HI R6, RZ, 0x1, R5 ;  /* 0x00000001ff067819 */ /* 0x001fc80000011605 */
[----:B------:R-:W-:Y:S01]  /*92d0*/  @P3 LOP3.LUT R3, R3, 0x1, R6, 0x78, !PT ;  /* 0x0000000103033812 */ /* 0x000fe200078e7806 */
[----:B------:R-:W-:Y:S01]  /*92e0*/  IMAD R8, R6, -0x3, R7 ;  /* 0xfffffffd06087824 */ /* 0x000fe200078e0207 */
[----:B--2---:R-:W-:-:S04]  /*92f0*/  IADD3 R16, P4, R16, R12, RZ ;  /* 0x0000000c10107210 */ /* 0x004fc80007f9e0ff */
[----:B------:R-:W-:Y:S01]  /*9300*/  ISETP.GE.U32.AND P1, PT, R16, UR6, PT ;  /* 0x0000000610007c0c */ /* 0x000fe2000bf26070 */
[----:B------:R-:W-:-:S05]  /*9310*/  IMAD.X R17, R17, 0x1, R0, P4 ;  /* 0x0000000111117824 */ /* 0x000fca00020e0600 */
[----:B------:R-:W-:-:S13]  /*9320*/  ISETP.GE.U32.AND.EX P1, PT, R17, UR7, PT, P1 ;  /* 0x0000000711007c0c */ /* 0x000fda000bf26110 */
[----:B------:R-:W-:Y:S05]  /*9330*/  @P1 BRA `(.L_x_240) ;  /* 0x00000004004c1947 */ /* 0x000fea0003800000 */
[----:B------:R-:W0:Y:S01]  /*9340*/  S2R R13, SR_CTAID.X ;  /* 0x00000000000d7919 */ /* 0x000e220000002500 */
[----:B------:R-:W-:Y:S01]  /*9350*/  ULDC.64 UR6, c[0x0][0x628] ;  /* 0x00018a0000067ab9 */ /* 0x000fe20000000a00 */
[----:B------:R-:W1:Y:S01]  /*9360*/  LDC R14, c[0x0][0x144] ;  /* 0x00005100ff0e7b82 */ /* 0x000e620000000800 */
[----:B------:R-:W-:Y:S01]  /*9370*/  ISETP.NE.U32.AND P1, PT, RZ, UR6, PT ;  /* 0x00000006ff007c0c */ /* 0x000fe2000bf25070 */
[----:B------:R-:W2:Y:S01]  /*9380*/  S2R R12, SR_CTAID.Y ;  /* 0x00000000000c7919 */ /* 0x000ea20000002600 */
[----:B------:R-:W-:Y:S01]  /*9390*/  ULDC UR9, c[0x0][0x630] ;  /* 0x00018c0000097ab9 */ /* 0x000fe20000000800 */
[----:B------:R-:W-:Y:S01]  /*93a0*/  ULDC UR10, c[0x0][0x150] ;  /* 0x00005400000a7ab9 */ /* 0x000fe20000000800 */
[----:B------:R-:W-:Y:S01]  /*93b0*/  ISETP.NE.AND.EX P1, PT, RZ, UR7, PT, P1 ;  /* 0x00000007ff007c0c */ /* 0x000fe2000bf25310 */
[----:B------:R-:W-:Y:S02]  /*93c0*/  IMAD.MOV.U32 R4, RZ, RZ, R16 ;  /* 0x000000ffff047224 */ /* 0x000fe400078e0010 */
[----:B------:R-:W-:Y:S01]  /*93d0*/  IMAD.MOV.U32 R5, RZ, RZ, R17 ;  /* 0x000000ffff057224 */ /* 0x000fe200078e0011 */
[----:B0-----:R-:W-:-:S09]  /*93e0*/  I2FP.F32.U32 R18, R13 ;  /* 0x0000000d00127245 */ /* 0x001fd20000201000 */
[----:B------:R-:W-:Y:S05]  /*93f0*/  @!P1 BRA `(.L_x_241) ;  /* 0x0000000000289947 */ /* 0x000fea0003800000 */
[----:B------:R-:W-:Y:S02]  /*9400*/  ULDC UR8, c[0x0][0x634] ;  /* 0x00018d0000087ab9 */ /* 0x000fe40000000800 */
[----:B------:R-:W-:-:S05]  /*9410*/  IADD3 R5, P1, R16, UR8, RZ ;  /* 0x0000000810057c10 */ /* 0x000fca000ff3e0ff */
[----:B------:R-:W-:-:S04]  /*9420*/  IMAD.X R15, RZ, RZ, R17, P1 ;  /* 0x000000ffff0f7224 */ /* 0x000fc800008e0611 */
[----:B------:R-:W-:-:S04]  /*9430*/  IMAD.WIDE.U32 R6, R15, UR6, RZ ;  /* 0x000000060f067c25 */ /* 0x000fc8000f8e00ff */
[----:B------:R-:W-:-:S04]  /*9440*/  IMAD.WIDE.U32 R6, P1, R5, UR7, R6 ;  /* 0x0000000705067c25 */ /* 0x000fc8000f820006 */
[----:B------:R-:W-:-:S04]  /*9450*/  IMAD.WIDE.U32 R4, R5, UR6, RZ ;  /* 0x0000000605047c25 */ /* 0x000fc8000f8e00ff */
[----:B------:R-:W-:Y:S01]  /*9460*/  IMAD.MOV.U32 R4, RZ, RZ, R7 ;  /* 0x000000ffff047224 */ /* 0x000fe200078e0007 */
[----:B------:R-:W-:Y:S01]  /*9470*/  IADD3 RZ, P3, R5, R6, RZ ;  /* 0x0000000605ff7210 */ /* 0x000fe20007f7e0ff */
[----:B------:R-:W-:-:S04]  /*9480*/  IMAD.X R5, RZ, RZ, RZ, P1 ;  /* 0x000000ffff057224 */ /* 0x000fc800008e06ff */
[----:B------:R-:W-:-:S08]  /*9490*/  IMAD.WIDE.U32.X R4, R15, UR7, R4, P3 ;  /* 0x000000070f047c25 */ /* 0x000fd000098e0404 */
.L_x_241:
[----:B------:R-:W-:Y:S01]  /*94a0*/  FMUL R18, R18, UR10 ;  /* 0x0000000a12127c20 */ /* 0x000fe20008400000 */
[--C-:B------:R-:W-:Y:S01]  /*94b0*/  SHF.R.U64 R19, R4, UR9, R5.reuse ;  /* 0x0000000904137c19 */ /* 0x100fe20008001205 */
[----:B------:R-:W-:Y:S01]  /*94c0*/  ULDC.64 UR6, c[0x0][0x620] ;  /* 0x0001880000067ab9 */ /* 0x000fe20000000a00 */
[----:B------:R-:W-:Y:S01]  /*94d0*/  SHF.R.U32.HI R4, RZ, UR9, R5 ;  /* 0x00000009ff047c19 */ /* 0x000fe20008011605 */
[----:B------:R-:W-:Y:S01]  /*94e0*/  ULDC.64 UR8, c[0x0][0x640] ;  /* 0x0001900000087ab9 */ /* 0x000fe20000000a00 */
[----:B------:R-:W-:Y:S01]  /*94f0*/  IADD3 R5, P1, RZ, -R19, RZ ;  /* 0x80000013ff057210 */ /* 0x000fe20007f3e0ff */
[----:B------:R-:W0:Y:S01]  /*9500*/  F2I.U32.TRUNC.NTZ R18, R18 ;  /* 0x0000001200127305 */ /* 0x000e22000020f000 */
[----:B------:R-:W3:Y:S03]  /*9510*/  LDC R15, c[0x0][0x148] ;  /* 0x00005200ff0f7b82 */ /* 0x000ee60000000800 */
[----:B------:R-:W-:Y:S01]  /*9520*/  IMAD.X R4, RZ, RZ, ~R4, P1 ;  /* 0x000000ffff047224 */ /* 0x000fe200008e0e04 */
[----:B------:R-:W-:-:S03]  /*9530*/  ISETP.NE.U32.AND P1, PT, RZ, UR8, PT ;  /* 0x00000008ff007c0c */ /* 0x000fc6000bf25070 */
[----:B------:R-:W-:Y:S01]  /*9540*/  IMAD R4, R4, UR6, RZ ;  /* 0x0000000604047c24 */ /* 0x000fe2000f8e02ff */
[----:B------:R-:W-:-:S03]  /*9550*/  ISETP.NE.AND.EX P1, PT, RZ, UR9, PT, P1 ;  /* 0x00000009ff007c0c */ /* 0x000fc6000bf25310 */
[C---:B------:R-:W-:Y:S01]  /*9560*/  IMAD R7, R5.reuse, UR7, R4 ;  /* 0x0000000705077c24 */ /* 0x040fe2000f8e0204 */
[----:B------:R-:W-:Y:S01]  /*9570*/  ULDC UR7, c[0x0][0x154] ;  /* 0x0000550000077ab9 */ /* 0x000fe20000000800 */
[----:B------:R-:W-:Y:S01]  /*9580*/  IMAD.WIDE.U32 R4, R5, UR6, R16 ;  /* 0x0000000605047c25 */ /* 0x000fe2000f8e0010 */
[----:B------:R-:W-:-:S03]  /*9590*/  ULDC UR6, c[0x0][0x618] ;  /* 0x0001860000067ab9 */ /* 0x000fc60000000800 */
[----:B0-----:R-:W-:Y:S02]  /*95a0*/  IMAD.MOV R6, RZ, RZ, -R18 ;  /* 0x000000ffff067224 */ /* 0x001fe400078e0a12 */
[----:B------:R-:W-:Y:S02]  /*95b0*/  IMAD.IADD R5, R5, 0x1, R7 ;  /* 0x0000000105057824 */ /* 0x000fe400078e0207 */
[----:B-1----:R-:W-:Y:S01]  /*95c0*/  IMAD R13, R14, R6, R13 ;  /* 0x000000060e0d7224 */ /* 0x002fe200078e020d */
[----:B--2---:R-:W-:Y:S02]  /*95d0*/  I2FP.F32.U32 R6, R12 ;  /* 0x0000000c00067245 */ /* 0x004fe40000201000 */
[--C-:B------:R-:W-:Y:S02]  /*95e0*/  SHF.R.U64 R14, R4, UR6, R5.reuse ;  /* 0x00000006040e7c19 */ /* 0x100fe40008001205 */
[----:B------:R-:W-:Y:S01]  /*95f0*/  SHF.R.U32.HI R5, RZ, UR6, R5 ;  /* 0x00000006ff057c19 */ /* 0x000fe20008011605 */
[----:B------:R-:W-:Y:S01]  /*9600*/  FMUL R6, R6, UR7 ;  /* 0x0000000706067c20 */ /* 0x000fe20008400000 */
[----:B------:R-:W-:-:S02]  /*9610*/  ULDC UR6, c[0x0][0x608] ;  /* 0x0001820000067ab9 */ /* 0x000fc40000000800 */
[--C-:B------:R-:W-:Y:S01]  /*9620*/  SHF.R.U64 R20, R14, UR6, R5.reuse ;  /* 0x000000060e147c19 */ /* 0x100fe20008001205 */
[----:B------:R0:W1:Y:S01]  /*9630*/  F2I.U32.TRUNC.NTZ R21, R6 ;  /* 0x0000000600157305 */ /* 0x000062000020f000 */
[----:B------:R-:W-:Y:S01]  /*9640*/  SHF.R.U32.HI R5, RZ, UR6, R5 ;  /* 0x00000006ff057c19 */ /* 0x000fe20008011605 */
[----:B------:R-:W-:-:S03]  /*9650*/  ULDC UR6, c[0x0][0x658] ;  /* 0x0001960000067ab9 */ /* 0x000fc60000000800 */
[--C-:B------:R-:W-:Y:S02]  /*9660*/  SHF.R.U64 R18, R20, UR6, R5.reuse ;  /* 0x0000000614127c19 */ /* 0x100fe40008001205 */
[----:B------:R-:W-:-:S03]  /*9670*/  SHF.R.U32.HI R25, RZ, UR6, R5 ;  /* 0x00000006ff197c19 */ /* 0x000fc60008011605 */
[----:B------:R-:W-:Y:S02]  /*9680*/  IMAD.MOV.U32 R4, RZ, RZ, R18 ;  /* 0x000000ffff047224 */ /* 0x000fe400078e0012 */
[----:B------:R-:W-:Y:S01]  /*9690*/  IMAD.MOV.U32 R5, RZ, RZ, R25 ;  /* 0x000000ffff057224 */ /* 0x000fe200078e0019 */
[----:B0-----:R-:W-:Y:S06]  /*96a0*/  @!P1 BRA `(.L_x_242) ;  /* 0x0000000000289947 */ /* 0x001fec0003800000 */
        /* <DEDUP_REMOVED lines=10> */
.L_x_242:
[----:B------:R-:W-:Y:S01]  /*9750*/  ISETP.NE.AND P1, PT, R2, 0x1, PT ;  /* 0x000000010200780c */ /* 0x000fe20003f25270 */
[----:B------:R-:W-:Y:S01]  /*9760*/  ULDC UR6, c[0x0][0x648] ;  /* 0x0001920000067ab9 */ /* 0x000fe20000000800 */
[----:B------:R-:W-:Y:S01]  /*9770*/  LOP3.LUT R20, R20, UR13, RZ, 0xc0, !PT ;  /* 0x0000000d14147c12 */ /* 0x000fe2000f8ec0ff */
[----:B-1----:R-:W-:Y:S01]  /*9780*/  IMAD.MOV R21, RZ, RZ, -R21 ;  /* 0x000000ffff157224 */ /* 0x002fe200078e0a15 */
[----:B------:R-:W-:Y:S01]  /*9790*/  SHF.R.U64 R5, R4, UR6, R5 ;  /* 0x0000000604057c19 */ /* 0x000fe20008001205 */
[----:B------:R-:W-:Y:S01]  /*97a0*/  ULDC UR6, c[0x0][0x638] ;  /* 0x00018e0000067ab9 */ /* 0x000fe20000000800 */
[----:B------:R-:W-:Y:S01]  /*97b0*/  ULDC UR7, c[0x0][0x610] ;  /* 0x0001840000077ab9 */ /* 0x000fe20000000800 */
[----:B------:R-:W-:Y:S02]  /*97c0*/  IMAD.MOV.U32 R4, RZ, RZ, 0x1 ;  /* 0x00000001ff047424 */ /* 0x000fe400078e00ff */
[----:B------:R-:W-:Y:S02]  /*97d0*/  IMAD.MOV R7, RZ, RZ, -R5 ;  /* 0x000000ffff077224 */ /* 0x000fe400078e0a05 */
[----:B------:R-:W-:Y:S01]  /*97e0*/  IMAD R20, R5, UR5, R20 ;  /* 0x0000000505147c24 */ /* 0x000fe2000f8e0214 */
[----:B------:R-:W-:Y:S01]  /*97f0*/  LOP3.LUT R5, R14, UR4, RZ, 0xc0, !PT ;  /* 0x000000040e057c12 */ /* 0x000fe2000f8ec0ff */
[----:B---3--:R-:W-:-:S02]  /*9800*/  @P1 IMAD R13, R15, R21, R12 ;  /* 0x000000150f0d1224 */ /* 0x008fc400078e020c */
[----:B------:R-:W-:Y:S01]  /*9810*/  IMAD R18, R7, UR6, R18 ;  /* 0x0000000607127c24 */ /* 0x000fe2000f8e0212 */
[----:B------:R-:W-:Y:S01]  /*9820*/  ULDC UR6, c[0x0][0x600] ;  /* 0x0001800000067ab9 */ /* 0x000fe20000000800 */
[----:B------:R-:W-:Y:S02]  /*9830*/  IMAD R13, R20, UR7, R13 ;  /* 0x00000007140d7c24 */ /* 0x000fe4000f8e020d */
[----:B------:R-:W-:-:S05]  /*9840*/  IMAD R22, R18, UR6, R5 ;  /* 0x0000000612167c24 */ /* 0x000fca000f8e0205 */
[----:B------:R-:W-:Y:S02]  /*9850*/  SEL R18, R22, R13, !P1 ;  /* 0x0000000d16127207 */ /* 0x000fe40004800000 */
[----:B------:R-:W-:-:S07]  /*9860*/  SEL R22, R13, R22, !P1 ;  /* 0x000000160d167207 */ /* 0x000fce0004800000 */
.L_x_240:
[----:B------:R-:W-:Y:S05]  /*9870*/  BSYNC B1 ;  /* 0x0000000000017941 */ /* 0x000fea0003800000 */
.L_x_239:
[----:B------:R-:W-:-:S13]  /*9880*/  LOP3.LUT P1, RZ, R4, 0xff, RZ, 0xc0, !PT ;  /* 0x000000ff04ff7812 */ /* 0x000fda000782c0ff */
[----:B------:R-:W-:Y:S05]  /*9890*/  @P1 BRA `(.L_x_243) ;  /* 0xfffffff400001947 */ /* 0x000fea000383ffff */
[----:B------:R-:W-:Y:S05]  /*98a0*/  BSYNC B0 ;  /* 0x0000000000007941 */ /* 0x000fea0003800000 */
.L_x_231:
[----:B------:R-:W-:-:S03]  /*98b0*/  UMOV UR6, 0xffffffff ;  /* 0xffffffff00067882 */ /* 0x000fc60000000000 */
[----:B------:R-:W-:Y:S05]  /*98c0*/  BRA.DIV UR6, `(.L_x_244) ;  /* 0x0000000606247947 */ /* 0x000fea000b800000 */
[----:B------:R-:W-:-:S13]  /*98d0*/  ELECT P6, URZ, PT ;  /* 0x00000000003f782f */ /* 0x000fda00038c0000 */
.L_x_259:
[----:B------:R-:W-:Y:S04]  /*98e0*/  BSSY B0, `(.L_x_245) ;  /* 0x0000022000007945 */ /* 0x000fe80003800000 */
[----:B------:R-:W-:Y:S05]  /*98f0*/  @!P6 BRA `(.L_x_246) ;  /* 0x000000000080e947 */ /* 0x000fea0003800000 */
[----:B------:R-:W-:-:S04]  /*9900*/  LOP3.LUT R23, R23, 0x2, RZ, 0xfc, !PT ;  /* 0x0000000217177812 */ /* 0x000fc800078efcff */
[----:B------:R-:W-:-:S13]  /*9910*/  ISETP.NE.AND P0, PT, R23, 0x3, PT ;  /* 0x000000031700780c */ /* 0x000fda0003f05270 */
[----:B------:R-:W-:Y:S05]  /*9920*/  @!P0 BRA `(.L_x_247) ;  /* 0x0000000000048947 */ /* 0x000fea0003800000 */
[----:B------:R-:W-:Y:S01]  /*9930*/  BPT.TRAP 0x1 ;  /* 0x000000040000795c */ /* 0x000fe20000300000 */
.L_x_247:
[----:B------:R-:W0:Y:S01]  /*9940*/  S2R R5, SR_CgaCtaId ;  /* 0x0000000000057919 */ /* 0x000e220000008800 */
[----:B------:R-:W-:Y:S02]  /*9950*/  MOV R0, 0x400 ;  /* 0x0000040000007802 */ /* 0x000fe40000000f00 */
[----:B------:R-:W-:Y:S02]  /*9960*/  SHF.L.U32 R2, R3, 0x1f, RZ ;  /* 0x0000001f03027819 */ /* 0x000fe400000006ff */
[----:B0-----:R-:W-:-:S05]  /*9970*/  LEA R5, R5, R0, 0x18 ;  /* 0x0000000005057211 */ /* 0x001fca00078ec0ff */
[----:B------:R-:W-:-:S04]  /*9980*/  VIADD R5, R5, 0x18 ;  /* 0x0000001805057836 */ /* 0x000fc80000000000 */
[C---:B------:R-:W-:Y:S02]  /*9990*/  IMAD R7, R8.reuse, 0x8, R5 ;  /* 0x0000000808077824 */ /* 0x040fe400078e0205 */
[----:B------:R-:W-:Y:S02]  /*99a0*/  VIADD R8, R8, 0x1 ;  /* 0x0000000108087836 */ /* 0x000fe40000000000 */
[----:B------:R-:W0:Y:S03]  /*99b0*/  SYNCS.PHASECHK.TRANS64.TRYWAIT P0, [R7+URZ], R2 ;  /* 0x00000002070075a7 */ /* 0x000e26000800017f */
[----:B------:R-:W-:-:S04]  /*99c0*/  ISETP.NE.AND P1, PT, R8, 0x3, PT ;  /* 0x000000030800780c */ /* 0x000fc80003f25270 */
[----:B------:R-:W-:Y:S02]  /*99d0*/  SEL R0, RZ, 0x1, P1 ;  /* 0x00000001ff007807 */ /* 0x000fe40000800000 */
[----:B------:R-:W-:Y:S02]  /*99e0*/  SEL R8, R8, RZ, P1 ;  /* 0x000000ff08087207 */ /* 0x000fe40000800000 */
[----:B------:R-:W-:-:S03]  /*99f0*/  LOP3.LUT R9, R3, R0, RZ, 0x3c, !PT ;  /* 0x0000000003097212 */ /* 0x000fc600078e3cff */
[----:B------:R-:W-:Y:S01]  /*9a00*/  IMAD R4, R8, 0x8, R5 ;  /* 0x0000000808047824 */ /* 0x000fe200078e0205 */
[----:B------:R-:W-:Y:S01]  /*9a10*/  SHF.L.U32 R3, R9, 0x1f, RZ ;  /* 0x0000001f09037819 */ /* 0x000fe200000006ff */
[----:B0-----:R-:W-:Y:S06]  /*9a20*/  @!P0 BRA `(.L_x_248) ;  /* 0x0000000000ec8947 */ /* 0x001fec0003800000 */
.L_x_260:
[----:B------:R-:W1:Y:S01]  /*9a30*/  SYNCS.PHASECHK.TRANS64.TRYWAIT P0, [R4+URZ], R3 ;  /* 0x00000003040075a7 */ /* 0x000e62000800017f */
[----:B------:R-:W-:-:S05]  /*9a40*/  VIADD R0, R8, 0x1 ;  /* 0x0000000108007836 */ /* 0x000fca0000000000 */
[----:B------:R-:W-:-:S04]  /*9a50*/  ISETP.NE.AND P1, PT, R0, 0x3, PT ;  /* 0x000000030000780c */ /* 0x000fc80003f25270 */
[----:B0-----:R-:W-:Y:S02]  /*9a60*/  SEL R2, RZ, 0x1, P1 ;  /* 0x00000001ff027807 */ /* 0x001fe40000800000 */
[----:B------:R-:W-:Y:S02]  /*9a70*/  SEL R0, R0, RZ, P1 ;  /* 0x000000ff00007207 */ /* 0x000fe40000800000 */
[----:B------:R-:W-:Y:S01]  /*9a80*/  LOP3.LUT R2, R9, R2, RZ, 0x3c, !PT ;  /* 0x0000000209027212 */ /* 0x000fe200078e3cff */
[----:B-1----:R-:W-:Y:S06]  /*9a90*/  @!P0 BRA `(.L_x_249) ;  /* 0x0000000000e48947 */ /* 0x002fec0003800000 */
.L_x_261:
[----:B------:R-:W-:Y:S01]  /*9aa0*/  IMAD R5, R0, 0x8, R5 ;  /* 0x0000000800057824 */ /* 0x000fe200078e0205 */
[----:B------:R-:W-:-:S07]  /*9ab0*/  SHF.L.U32 R0, R2, 0x1f, RZ ;  /* 0x0000001f02007819 */ /* 0x000fce00000006ff */
.L_x_250:
[----:B-1----:R1:W2:Y:S02]  /*9ac0*/  SYNCS.PHASECHK.TRANS64.TRYWAIT P0, [R5+URZ], R0 ;  /* 0x00000000050075a7 */ /* 0x0022a4000800017f */
[----:B--2---:R-:W-:Y:S05]  /*9ad0*/  @!P0 NANOSLEEP.SYNCS 0x989680 ;  /* 0x009896800000895d */ /* 0x004fea0003900000 */
[----:B------:R-:W2:Y:S02]  /*9ae0*/  @!P0 SYNCS.PHASECHK.TRANS64 P0, [R5+URZ], R0 ;  /* 0x00000000050085a7 */ /* 0x000ea4000800007f */
[----:B--2---:R-:W-:Y:S05]  /*9af0*/  @!P0 BRA `(.L_x_250) ;  /* 0xfffffffc00f08947 */ /* 0x004fea000383ffff */
.L_x_246:
[----:B------:R-:W-:Y:S05]  /*9b00*/  BSYNC B0 ;  /* 0x0000000000007941 */ /* 0x000fea0003800000 */
.L_x_245:
[----:B------:R-:W-:Y:S05]  /*9b10*/  EXIT ;  /* 0x000000000000794d */ /* 0x000fea0003800000 */
.L_x_19:
[----:B0-----:R-:W-:-:S04]  /*9b20*/  IMAD.U32 R3, RZ, RZ, UR43 ;  /* 0x0000002bff037e24 */ /* 0x001fc8000f8e00ff */
[----:B------:R0:W1:Y:S03]  /*9b30*/  SYNCS.PHASECHK.TRANS64.TRYWAIT P0, [R3+URZ+-0x8], R0 ;  /* 0xfffff800030075a7 */ /* 0x000066000800017f */
[----:B-1----:R-:W-:Y:S05]  /*9b40*/  @!P0 NANOSLEEP.SYNCS 0x989680 ;  /* 0x009896800000895d */ /* 0x002fea0003900000 */
[----:B------:R-:W1:Y:S02]  /*9b50*/  @!P0 SYNCS.PHASECHK.TRANS64 P0, [R3+URZ+-0x8], R0 ;  /* 0xfffff800030085a7 */ /* 0x000e64000800007f */
[----:B-1----:R-:W-:Y:S05]  /*9b60*/  @!P0 BRA `(.L_x_19) ;  /* 0xfffffffc00ec8947 */ /* 0x002fea000383ffff */
[----:B------:R-:W-:Y:S05]  /*9b70*/  BRA `(.L_x_251) ;  /* 0xffffff7800f87947 */ /* 0x000fea000383ffff */
.L_x_24:
[----:B-1----:R1:W2:Y:S02]  /*9b80*/  SYNCS.PHASECHK.TRANS64.TRYWAIT P1, [R3+URZ], R0 ;  /* 0x00000000030075a7 */ /* 0x0022a4000802017f */
[----:B--2---:R-:W-:Y:S05]  /*9b90*/  @!P1 NANOSLEEP.SYNCS 0x989680 ;  /* 0x009896800000995d */ /* 0x004fea0003900000 */
[----:B------:R-:W2:Y:S02]  /*9ba0*/  @!P1 SYNCS.PHASECHK.TRANS64 P1, [R3+URZ], R0 ;  /* 0x00000000030095a7 */ /* 0x000ea4000802007f */
[----:B--2---:R-:W-:Y:S05]  /*9bb0*/  @!P1 BRA `(.L_x_24) ;  /* 0xfffffffc00f09947 */ /* 0x004fea000383ffff */
[----:B------:R-:W-:Y:S05]  /*9bc0*/  BRA `(.L_x_23) ;  /* 0xffffff7c006c7947 */ /* 0x000fea000383ffff */
.L_x_29:
[----:B-1----:R-:W-:-:S04]  /*9bd0*/  IMAD.U32 R5, RZ, RZ, UR7 ;  /* 0x00000007ff057e24 */ /* 0x002fc8000f8e00ff */
[----:B------:R1:W2:Y:S03]  /*9be0*/  SYNCS.PHASECHK.TRANS64.TRYWAIT P1, [R5+URZ], R4 ;  /* 0x00000004050075a7 */ /* 0x0002a6000802017f */
[----:B--2---:R-:W-:Y:S05]  /*9bf0*/  @!P1 NANOSLEEP.SYNCS 0x989680 ;  /* 0x009896800000995d */ /* 0x004fea0003900000 */
[----:B------:R-:W2:Y:S02]  /*9c00*/  @!P1 SYNCS.PHASECHK.TRANS64 P1, [R5+URZ], R4 ;  /* 0x00000004050095a7 */ /* 0x000ea4000802007f */
[----:B--2---:R-:W-:Y:S05]  /*9c10*/  @!P1 BRA `(.L_x_29) ;  /* 0xfffffffc00ec9947 */ /* 0x004fea000383ffff */
[----:B------:R-:W-:Y:S05]  /*9c20*/  BRA `(.L_x_28) ;  /* 0xffffff8000ac7947 */ /* 0x000fea000383ffff */
.L_x_35:
[----:B0-----:R-:W-:-:S04]  /*9c30*/  IMAD.U32 R3, RZ, RZ, UR43 ;  /* 0x0000002bff037e24 */ /* 0x001fc8000f8e00ff */
[----:B------:R0:W1:Y:S03]  /*9c40*/  SYNCS.PHASECHK.TRANS64.TRYWAIT P0, [R3+URZ+0x8], R0 ;  /* 0x00000800030075a7 */ /* 0x000066000800017f */
[----:B-1----:R-:W-:Y:S05]  /*9c50*/  @!P0 NANOSLEEP.SYNCS 0x989680 ;  /* 0x009896800000895d */ /* 0x002fea0003900000 */
[----:B------:R-:W1:Y:S02]  /*9c60*/  @!P0 SYNCS.PHASECHK.TRANS64 P0, [R3+URZ+0x8], R0 ;  /* 0x00000800030085a7 */ /* 0x000e64000800007f */
[----:B-1----:R-:W-:Y:S05]  /*9c70*/  @!P0 BRA `(.L_x_35) ;  /* 0xfffffffc00ec8947 */ /* 0x002fea000383ffff */
[----:B------:R-:W-:Y:S05]  /*9c80*/  BRA `(.L_x_252) ;  /* 0xffffff8800607947 */ /* 0x000fea000383ffff */
.L_x_232:
[----:B------:R-:W-:Y:S01]  /*9c90*/  BSSY B1, `(.L_x_253) ;  /* 0x0000006000017945 */ /* 0x000fe20003800000 */
[----:B------:R-:W-:-:S07]  /*9ca0*/  IMAD.MOV.U32 R15, RZ, RZ, -0x1 ;  /* 0xffffffffff0f7424 */ /* 0x000fce00078e00ff */
[----:B-----5:R-:W-:Y:S05]  /*9cb0*/  WARPSYNC.COLLECTIVE R15, `(.L_x_254) ;  /* 0x000000000f0c7348 */ /* 0x020fea0003c00000 */
[----:B------:R-:W-:Y:S02]  /*9cc0*/  ELECT P6, UR62, PT ;  /* 0x00000000003e782f */ /* 0x000fe400038c0000 */
[----:B------:R-:W-:Y:S01]  /*9cd0*/  MOV R14, UR62 ;  /* 0x0000003e000e7c02 */ /* 0x000fe20008000f00 */
[----:B-----5:R-:W-:Y:S10]  /*9ce0*/  ENDCOLLECTIVE ;  /* 0x000000000000791b */ /* 0x020ff40003800000 */
.L_x_254:
[----:B------:R-:W-:Y:S05]  /*9cf0*/  BSYNC B1 ;  /* 0x0000000000017941 */ /* 0x000fea0003800000 */
.L_x_253:
[----:B------:R-:W-:Y:S05]  /*9d00*/  BRA `(.L_x_255) ;  /* 0xffffffec00f07947 */ /* 0x000fea000383ffff */
.L_x_235:
[----:B0-----:R0:W1:Y:S02]  /*9d10*/  SYNCS.PHASECHK.TRANS64.TRYWAIT P1, [R12+URZ+0x18], R5 ;  /* 0x000018050c0075a7 */ /* 0x001064000802017f */
[----:B-1----:R-:W-:Y:S05]  /*9d20*/  @!P1 NANOSLEEP.SYNCS 0x989680 ;  /* 0x009896800000995d */ /* 0x002fea0003900000 */
[----:B------:R-:W1:Y:S02]  /*9d30*/  @!P1 SYNCS.PHASECHK.TRANS64 P1, [R12+URZ+0x18], R5 ;  /* 0x000018050c0095a7 */ /* 0x000e64000802007f */
[----:B-1----:R-:W-:Y:S05]  /*9d40*/  @!P1 BRA `(.L_x_235) ;  /* 0xfffffffc00f09947 */ /* 0x002fea000383ffff */
[----:B------:R-:W-:Y:S05]  /*9d50*/  BRA `(.L_x_256) ;  /* 0xfffffff000287947 */ /* 0x000fea000383ffff */
.L_x_244:
[----:B------:R-:W-:Y:S01]  /*9d60*/  BSSY B0, `(.L_x_257) ;  /* 0x0000006000007945 */ /* 0x000fe20003800000 */
[----:B------:R-:W-:-:S07]  /*9d70*/  IMAD.MOV.U32 R15, RZ, RZ, -0x1 ;  /* 0xffffffffff0f7424 */ /* 0x000fce00078e00ff */
[----:B-----5:R-:W-:Y:S05]  /*9d80*/  WARPSYNC.COLLECTIVE R15, `(.L_x_258) ;  /* 0x000000000f0c7348 */ /* 0x020fea0003c00000 */
[----:B------:R-:W-:Y:S02]  /*9d90*/  ELECT P6, UR62, PT ;  /* 0x00000000003e782f */ /* 0x000fe400038c0000 */
[----:B------:R-:W-:Y:S01]  /*9da0*/  MOV R14, UR62 ;  /* 0x0000003e000e7c02 */ /* 0x000fe20008000f00 */
[----:B-----5:R-:W-:Y:S10]  /*9db0*/  ENDCOLLECTIVE ;  /* 0x000000000000791b */ /* 0x020ff40003800000 */
.L_x_258:
[----:B------:R-:W-:Y:S05]  /*9dc0*/  BSYNC B0 ;  /* 0x0000000000007941 */ /* 0x000fea0003800000 */
.L_x_257:
[----:B------:R-:W-:Y:S05]  /*9dd0*/  BRA `(.L_x_259) ;  /* 0xfffffff800c07947 */ /* 0x000fea000383ffff */
.L_x_248:
[----:B0-----:R0:W1:Y:S02]  /*9de0*/  SYNCS.PHASECHK.TRANS64.TRYWAIT P0, [R7+URZ], R2 ;  /* 0x00000002070075a7 */ /* 0x001064000800017f */
[----:B-1----:R-:W-:Y:S05]  /*9df0*/  @!P0 NANOSLEEP.SYNCS 0x989680 ;  /* 0x009896800000895d */ /* 0x002fea0003900000 */
[----:B------:R-:W1:Y:S02]  /*9e00*/  @!P0 SYNCS.PHASECHK.TRANS64 P0, [R7+URZ], R2 ;  /* 0x00000002070085a7 */ /* 0x000e64000800007f */
[----:B-1----:R-:W-:Y:S05]  /*9e10*/  @!P0 BRA `(.L_x_248) ;  /* 0xfffffffc00f08947 */ /* 0x002fea000383ffff */
[----:B------:R-:W-:Y:S05]  /*9e20*/  BRA `(.L_x_260) ;  /* 0xfffffffc00007947 */ /* 0x000fea000383ffff */
.L_x_249:
[----:B0-----:R0:W1:Y:S02]  /*9e30*/  SYNCS.PHASECHK.TRANS64.TRYWAIT P0, [R4+URZ], R3 ;  /* 0x00000003040075a7 */ /* 0x001064000800017f */
[----:B-1----:R-:W-:Y:S05]  /*9e40*/  @!P0 NANOSLEEP.SYNCS 0x989680 ;  /* 0x009896800000895d */ /* 0x002fea0003900000 */
[----:B------:R-:W1:Y:S02]  /*9e50*/  @!P0 SYNCS.PHASECHK.TRANS64 P0, [R4+URZ], R3 ;  /* 0x00000003040085a7 */ /* 0x000e64000800007f */
[----:B-1----:R-:W-:Y:S05]  /*9e60*/  @!P0 BRA `(.L_x_249) ;  /* 0xfffffffc00f08947 */ /* 0x002fea000383ffff */
[----:B------:R-:W-:Y:S05]  /*9e70*/  BRA `(.L_x_261) ;  /* 0xfffffffc00087947 */ /* 0x000fea000383ffff */
.L_x_262:
[----:B------:R-:W-:-:S00]  /*9e80*/  BRA `(.L_x_262) ;  /* 0xfffffffc00fc7947 */ /* 0x000fc0000383ffff */
[----:B------:R-:W-:-:S00]  /*9e90*/  NOP ;  /* 0x0000000000007918 */ /* 0x000fc00000000000 */
        /* <DEDUP_REMOVED lines=14> */
.L_x_263:


//--------------------- .nv.global.init           --------------------------
	.section	.nv.global.init,"aw",@progbits
.nv.global.init:
	.type		$str$22,@object
	.size		$str$22,($str$23 - $str$22)
$str$22:
        /*0000*/ 	.byte	0x6b, 0x5f, 0x74, 0x69, 0x6c, 0x65, 0x5f, 0x63, 0x6f, 0x75, 0x6e, 0x74, 0x20, 0x3e, 0x3d, 0x20
        /*0010*/ 	.byte	0x31, 0x00
	.type		$str$23,@object
	.size		$str$23,(__unnamed_1 - $str$23)
$str$23:
        /*0012*/ 	.byte	0x2f, 0x74, 0x6d, 0x70, 0x2f, 0x63, 0x75, 0x74, 0x6c, 0x61, 0x73, 0x73, 0x5f, 0x73, 0x77, 0x65
        /*0022*/ 	.byte	0x65, 0x70, 0x5f, 0x73, 0x72, 0x63, 0x2f, 0x69, 0x6e, 0x63, 0x6c, 0x75, 0x64, 0x65, 0x2f, 0x63
        /*0032*/ 	.byte	0x75, 0x74, 0x6c, 0x61, 0x73, 0x73, 0x2f, 0x67, 0x65, 0x6d, 0x6d, 0x2f, 0x63, 0x6f, 0x6c, 0x6c
        /*0042*/ 	.byte	0x65, 0x63, 0x74, 0x69, 0x76, 0x65, 0x2f, 0x73, 0x6d, 0x39, 0x30, 0x5f, 0x6d, 0x6d, 0x61, 0x5f
        /*0052*/ 	.byte	0x74, 0x6d, 0x61, 0x5f, 0x67, 0x6d, 0x6d, 0x61, 0x5f, 0x73, 0x73, 0x5f, 0x77, 0x61, 0x72, 0x70
        /*0062*/ 	.byte	0x73, 0x70, 0x65, 0x63, 0x69, 0x61, 0x6c, 0x69, 0x7a, 0x65, 0x64, 0x2e, 0x68, 0x70, 0x70, 0x00
	.type		__unnamed_1,@object
	.size		__unnamed_1,(.L_0 - __unnamed_1)
__unnamed_1:
        /*0072*/ 	.byte	0x76, 0x6f, 0x69, 0x64, 0x20, 0x63, 0x75, 0x74, 0x6c, 0x61, 0x73, 0x73, 0x3a, 0x3a, 0x67, 0x65
        /* <DEDUP_REMOVED lines=180> */
        /*0bc2*/ 	.byte	0x5d, 0x00
.L_0:


//--------------------- .nv.shared._ZN7cutlass13device_kernelINS_4gemm6kernel13GemmUniversalIN4cute5tupleIJiiiiEEENS1_10collective13CollectiveMmaINS1_34MainloopSm90TmaGmmaWarpSpecializedILi3ENS5_IJNS4_1CILi2EEENSA_ILi1EEESC_EEENS1_32KernelTmaWarpSpecializedPingpongEEENS5_IJNSA_ILi64EEENSA_ILi192EEENSA_ILi128EEEEEENS_6half_tENS5_IJlSC_lEEESK_SL_NS4_8TiledMMAINS4_8MMA_AtomIJNS4_4SM904GMMA26MMA_64x192x16_F32F16F16_SSILNSP_5MajorE0ELSR_0ELNSP_7ScaleInE1ELSS_1EEEEEENS4_6LayoutINS5_IJSC_SC_SC_EEENS5_IJNSA_ILi0EEESX_SX_EEEEENS5_IJNS4_10UnderscoreES10_S10_EEEEENS4_13SM90_TMA_LOADENS4_14ComposedLayoutINS4_7SwizzleILi3ELi4ELi3EEENS4_18smem_ptr_flag_bitsILi16EEENSV_INS5_IJNSA_ILi8EEESG_EEENS5_IJSG_SC_EEEEEEEvNS4_8identityENS4_23SM90_TMA_LOAD_MULTICASTES1D_vS1E_EENS_8epilogue10collective6detail29Sm90TmaWarpSpecializedAdapterINS1I_15DefaultEpilogueISK_SL_SL_NS1H_6thread17LinearCombinationISK_Li1EffLNS1M_9ScaleType4KindE0ELNS_15FloatRoundStyleE2ESK_EENS1_15EpilogueDefaultEEEEEvvEEEEvNT_6ParamsE --------------------------
	.section	.nv.shared._ZN7cutlass13device_kernelINS_4gemm6kernel13GemmUniversalIN4cute5tupleIJiiiiEEENS1_10collective13CollectiveMmaINS1_34MainloopSm90TmaGmmaWarpSpecializedILi3ENS5_IJNS4_1CILi2EEENSA_ILi1EEESC_EEENS1_32KernelTmaWarpSpecializedPingpongEEENS5_IJNSA_ILi64EEENSA_ILi192EEENSA_ILi128EEEEEENS_6half_tENS5_IJlSC_lEEESK_SL_NS4_8TiledMMAINS4_8MMA_AtomIJNS4_4SM904GMMA26MMA_64x192x16_F32F16F16_SSILNSP_5MajorE0ELSR_0ELNSP_7ScaleInE1ELSS_1EEEEEENS4_6LayoutINS5_IJSC_SC_SC_EEENS5_IJNSA_ILi0EEESX_SX_EEEEENS5_IJNS4_10UnderscoreES10_S10_EEEEENS4_13SM90_TMA_LOADENS4_14ComposedLayoutINS4_7SwizzleILi3ELi4ELi3EEENS4_18smem_ptr_flag_bitsILi16EEENSV_INS5_IJNSA_ILi8EEESG_EEENS5_IJSG_SC_EEEEEEEvNS4_8identityENS4_23SM90_TMA_LOAD_MULTICASTES1D_vS1E_EENS_8epilogue10collective6detail29Sm90TmaWarpSpecializedAdapterINS1I_15DefaultEpilogueISK_SL_SL_NS1H_6thread17LinearCombinationISK_Li1EffLNS1M_9ScaleType4KindE0ELNS_15FloatRoundStyleE2ESK_EENS1_15EpilogueDefaultEEEEEvvEEEEvNT_6ParamsE,"aw",@nobits
	.sectionflags	@""
	.align	16
	.zero		1024


//--------------------- .nv.shared.reserved.0     --------------------------
	.section	.nv.shared.reserved.0,"aw",@nobits
	.weak		__nv_reservedSMEM_offset_0_alias
	.size		__nv_reservedSMEM_offset_0_alias, 0, 0
	.other		__nv_reservedSMEM_offset_0_alias,@"STO_CUDA_RESERVED_SHARED STV_DEFAULT"
__nv_reservedSMEM_offset_0_alias:
	.zero		0


//--------------------- .nv.global                --------------------------
	.section	.nv.global,"aw",@nobits
.nv.global:
	.type		_ZN40_INTERNAL_3333404e_4_k_cu_33a1962b_100084cute1_E,@object
	.size		_ZN40_INTERNAL_3333404e_4_k_cu_33a1962b_100084cute1_E,(_ZN40_INTERNAL_3333404e_4_k_cu_33a1962b_100084cuda3std3__45__cpo6cbeginE - _ZN40_INTERNAL_3333404e_4_k_cu_33a1962b_100084cute1_E)
_ZN40_INTERNAL_3333404e_4_k_cu_33a1962b_100084cute1_E:
	.zero		1
	.type		_ZN40_INTERNAL_3333404e_4_k_cu_33a1962b_100084cuda3std3__45__cpo6cbeginE,@object
	.size		_ZN40_INTERNAL_3333404e_4_k_cu_33a1962b_100084cuda3std3__45__cpo6cbeginE,(_ZN40_INTERNAL_3333404e_4_k_cu_33a1962b_100084cuda3std3__48in_placeE - _ZN40_INTERNAL_3333404e_4_k_cu_33a1962b_100084cuda3std3__45__cpo6cbeginE)
_ZN40_INTERNAL_3333404e_4_k_cu_33a1962b_100084cuda3std3__45__cpo6cbeginE:
	.zero		1
	.type		_ZN40_INTERNAL_3333404e_4_k_cu_33a1962b_100084cuda3std3__48in_placeE,@object
	.size		_ZN40_INTERNAL_3333404e_4_k_cu_33a1962b_100084cuda3std3__48in_placeE,(_ZN40_INTERNAL_3333404e_4_k_cu_33a1962b_100084cuda3std6ranges3__45__cpo9iter_moveE - _ZN40_INTERNAL_3333404e_4_k_cu_33a1962b_100084cuda3std3__48in_placeE)
_ZN40_INTERNAL_3333404e_4_k_cu_33a1962b_100084cuda3std3__48in_placeE:
	.zero		1
	.type		_ZN40_INTERNAL_3333404e_4_k_cu_33a1962b_100084cuda3std6ranges3__45__cpo9iter_moveE,@object
	.size		_ZN40_INTERNAL_3333404e_4_k_cu_33a1962b_100084cuda3std6ranges3__45__cpo9iter_moveE,(_ZN40_INTERNAL_3333404e_4_k_cu_33a1962b_100084cuda3std3__45__cpo5beginE - _ZN40_INTERNAL_3333404e_4_k_cu_33a1962b_100084cuda3std6ranges3__45__cpo9iter_moveE)
_ZN40_INTERNAL_3333404e_4_k_cu_33a1962b_100084cuda3std6ranges3__45__cpo9iter_moveE:
	.zero		1
	.type		_ZN40_INTERNAL_3333404e_4_k_cu_33a1962b_100084cuda3std3__45__cpo5beginE,@object
	.size		_ZN40_INTERNAL_3333404e_4_k_cu_33a1962b_100084cuda3std3__45__cpo5beginE,(_ZN40_INTERNAL_3333404e_4_k_cu_33a1962b_100084cuda3std3__442_GLOBAL__N__3333404e_4_k_cu_33a1962b_100086ignoreE - _ZN40_INTERNAL_3333404e_4_k_cu_33a1962b_100084cuda3std3__45__cpo5beginE)
_ZN40_INTERNAL_3333404e_4_k_cu_33a1962b_100084cuda3std3__45__cpo5beginE:
	.zero		1
	.type		_ZN40_INTERNAL_3333404e_4_k_cu_33a1962b_100084cuda3std3__442_GLOBAL__N__3333404e_4_k_cu_33a1962b_100086ignoreE,@object
	.size		_ZN40_INTERNAL_3333404e_4_k_cu_33a1962b_100084cuda3std3__442_GLOBAL__N__3333404e_4_k_cu_33a1962b_100086ignoreE,(_ZN40_INTERNAL_3333404e_4_k_cu_33a1962b_100084cute7productE - _ZN40_INTERNAL_3333404e_4_k_cu_33a1962b_100084cuda3std3__442_GLOBAL__N__3333404e_4_k_cu_33a1962b_100086ignoreE)
_ZN40_INTERNAL_3333404e_4_k_cu_33a1962b_100084cuda3std3__442_GLOBAL__N__3333404e_4_k_cu_33a1962b_100086ignoreE:
	.zero		1
	.type		_ZN40_INTERNAL_3333404e_4_k_cu_33a1962b_100084cute7productE,@object
	.size		_ZN40_INTERNAL_3333404e_4_k_cu_33a1962b_100084cute7productE,(_ZN40_INTERNAL_3333404e_4_k_cu_33a1962b_100084cuda3std3__45__cpo3endE - _ZN40_INTERNAL_3333404e_4_k_cu_33a1962b_100084cute7productE)
_ZN40_INTERNAL_3333404e_4_k_cu_33a1962b_100084cute7productE:
	.zero		1
	.type		_ZN40_INTERNAL_3333404e_4_k_cu_33a1962b_100084cuda3std3__45__cpo3endE,@object
	.size		_ZN40_INTERNAL_3333404e_4_k_cu_33a1962b_100084cuda3std3__45__cpo3endE,(_ZN40_INTERNAL_3333404e_4_k_cu_33a1962b_100084cuda3std3__419piecewise_constructE - _ZN40_INTERNAL_3333404e_4_k_cu_33a1962b_100084cuda3std3__45__cpo3endE)
_ZN40_INTERNAL_3333404e_4_k_cu_33a1962b_100084cuda3std3__45__cpo3endE:
	.zero		1
	.type		_ZN40_INTERNAL_3333404e_4_k_cu_33a1962b_100084cuda3std3__419piecewise_constructE,@object
	.size		_ZN40_INTERNAL_3333404e_4_k_cu_33a1962b_100084cuda3std3__419piecewise_constructE,(_ZN40_INTERNAL_3333404e_4_k_cu_33a1962b_100084cuda3std3__45__cpo4cendE - _ZN40_INTERNAL_3333404e_4_k_cu_33a1962b_100084cuda3std3__419piecewise_constructE)
_ZN40_INTERNAL_3333404e_4_k_cu_33a1962b_100084cuda3std3__419piecewise_constructE:
	.zero		1
	.type		_ZN40_INTERNAL_3333404e_4_k_cu_33a1962b_100084cuda3std3__45__cpo4cendE,@object
	.size		_ZN40_INTERNAL_3333404e_4_k_cu_33a1962b_100084cuda3std3__45__cpo4cendE,(_ZN40_INTERNAL_3333404e_4_k_cu_33a1962b_100084cuda3std6ranges3__45__cpo4swapE - _ZN40_INTERNAL_3333404e_4_k_cu_33a1962b_100084cuda3std3__45__cpo4cendE)
_ZN40_INTERNAL_3333404e_4_k_cu_33a1962b_100084cuda3std3__45__cpo4cendE:
	.zero		1
	.type		_ZN40_INTERNAL_3333404e_4_k_cu_33a1962b_100084cuda3std6ranges3__45__cpo4swapE,@object
	.size		_ZN40_INTERNAL_3333404e_4_k_cu_33a1962b_100084cuda3std6ranges3__45__cpo4swapE,(.L_8 - _ZN40_INTERNAL_3333404e_4_k_cu_33a1962b_100084cuda3std6ranges3__45__cpo4swapE)
_ZN40_INTERNAL_3333404e_4_k_cu_33a1962b_100084cuda3std6ranges3__45__cpo4swapE:
	.zero		1
.L_8:


//--------------------- .nv.constant0._ZN7cutlass13device_kernelINS_4gemm6kernel13GemmUniversalIN4cute5tupleIJiiiiEEENS1_10collective13CollectiveMmaINS1_34MainloopSm90TmaGmmaWarpSpecializedILi3ENS5_IJNS4_1CILi2EEENSA_ILi1EEESC_EEENS1_32KernelTmaWarpSpecializedPingpongEEENS5_IJNSA_ILi64EEENSA_ILi192EEENSA_ILi128EEEEEENS_6half_tENS5_IJlSC_lEEESK_SL_NS4_8TiledMMAINS4_8MMA_AtomIJNS4_4SM904GMMA26MMA_64x192x16_F32F16F16_SSILNSP_5MajorE0ELSR_0ELNSP_7ScaleInE1ELSS_1EEEEEENS4_6LayoutINS5_IJSC_SC_SC_EEENS5_IJNSA_ILi0EEESX_SX_EEEEENS5_IJNS4_10UnderscoreES10_S10_EEEEENS4_13SM90_TMA_LOADENS4_14ComposedLayoutINS4_7SwizzleILi3ELi4ELi3EEENS4_18smem_ptr_flag_bitsILi16EEENSV_INS5_IJNSA_ILi8EEESG_EEENS5_IJSG_SC_EEEEEEEvNS4_8identityENS4_23SM90_TMA_LOAD_MULTICASTES1D_vS1E_EENS_8epilogue10collective6detail29Sm90TmaWarpSpecializedAdapterINS1I_15DefaultEpilogueISK_SL_SL_NS1H_6thread17LinearCombinationISK_Li1EffLNS1M_9ScaleType4KindE0ELNS_15FloatRoundStyleE2ESK_EENS1_15EpilogueDefaultEEEEEvvEEEEvNT_6ParamsE --------------------------
	.section	.nv.constant0._ZN7cutlass13device_kernelINS_4gemm6kernel13GemmUniversalIN4cute5tupleIJiiiiEEENS1_10collective13CollectiveMmaINS1_34MainloopSm90TmaGmmaWarpSpecializedILi3ENS5_IJNS4_1CILi2EEENSA_ILi1EEESC_EEENS1_32KernelTmaWarpSpecializedPingpongEEENS5_IJNSA_ILi64EEENSA_ILi192EEENSA_ILi128EEEEEENS_6half_tENS5_IJlSC_lEEESK_SL_NS4_8TiledMMAINS4_8MMA_AtomIJNS4_4SM904GMMA26MMA_64x192x16_F32F16F16_SSILNSP_5MajorE0ELSR_0ELNSP_7ScaleInE1ELSS_1EEEEEENS4_6LayoutINS5_IJSC_SC_SC_EEENS5_IJNSA_ILi0EEESX_SX_EEEEENS5_IJNS4_10UnderscoreES10_S10_EEEEENS4_13SM90_TMA_LOADENS4_14ComposedLayoutINS4_7SwizzleILi3ELi4ELi3EEENS4_18smem_ptr_flag_bitsILi16EEENSV_INS5_IJNSA_ILi8EEESG_EEENS5_IJSG_SC_EEEEEEEvNS4_8identityENS4_23SM90_TMA_LOAD_MULTICASTES1D_vS1E_EENS_8epilogue10collective6detail29Sm90TmaWarpSpecializedAdapterINS1I_15DefaultEpilogueISK_SL_SL_NS1H_6thread17LinearCombinationISK_Li1EffLNS1M_9ScaleType4KindE0ELNS_15FloatRoundStyleE2ESK_EENS1_15EpilogueDefaultEEEEEvvEEEEvNT_6ParamsE,"a",@progbits
	.sectionflags	@""
	.align	4
.nv.constant0._ZN7cutlass13device_kernelINS_4gemm6kernel13GemmUniversalIN4cute5tupleIJiiiiEEENS1_10collective13CollectiveMmaINS1_34MainloopSm90TmaGmmaWarpSpecializedILi3ENS5_IJNS4_1CILi2EEENSA_ILi1EEESC_EEENS1_32KernelTmaWarpSpecializedPingpongEEENS5_IJNSA_ILi64EEENSA_ILi192EEENSA_ILi128EEEEEENS_6half_tENS5_IJlSC_lEEESK_SL_NS4_8TiledMMAINS4_8MMA_AtomIJNS4_4SM904GMMA26MMA_64x192x16_F32F16F16_SSILNSP_5MajorE0ELSR_0ELNSP_7ScaleInE1ELSS_1EEEEEENS4_6LayoutINS5_IJSC_SC_SC_EEENS5_IJNSA_ILi0EEESX_SX_EEEEENS5_IJNS4_10UnderscoreES10_S10_EEEEENS4_13SM90_TMA_LOADENS4_14ComposedLayoutINS4_7SwizzleILi3ELi4ELi3EEENS4_18smem_ptr_flag_bitsILi16EEENSV_INS5_IJNSA_ILi8EEESG_EEENS5_IJSG_SC_EEEEEEEvNS4_8identityENS4_23SM90_TMA_LOAD_MULTICASTES1D_vS1E_EENS_8epilogue10collective6detail29Sm90TmaWarpSpecializedAdapterINS1I_15DefaultEpilogueISK_SL_SL_NS1H_6thread17LinearCombinationISK_Li1EffLNS1M_9ScaleType4KindE0ELNS_15FloatRoundStyleE2ESK_EENS1_15EpilogueDefaultEEEEEvvEEEEvNT_6ParamsE:
	.zero		1664


//--------------------- SYMBOLS --------------------------

	.type		.nv.reservedSmem.offset0,@object
	.size		.nv.reservedSmem.offset0,0x4
	.type		__assertfail,@function
